// auto-generated by cutlass_sweep.gemm — config: {"arch": "sm_90", "cluster_m": 1, "cluster_n": 1, "dtype": "e5m2", "dtype_b": "e5m2", "layout": "nt", "stages": 0, "tile_k": 128, "tile_m": 256, "tile_n": 128}
#include "cutlass/cutlass.h"
#include "cutlass/gemm/collective/collective_builder.hpp"
#include "cutlass/gemm/device/gemm_universal_adapter.h"
#include "cutlass/gemm/kernel/gemm_universal.hpp"
#include "cutlass/epilogue/collective/collective_builder.hpp"

using ElemA = cutlass::float_e5m2_t;
using ElemB = cutlass::float_e5m2_t;
using ElemCD = cutlass::float_e5m2_t;
using Acc  = float;
using TileShape    = cute::Shape<cute::_256, cute::_128, cute::_128>;
using ClusterShape = cute::Shape<cute::_1, cute::_1, cute::_1>;

using CollectiveEpilogue = typename cutlass::epilogue::collective::CollectiveBuilder<
    cutlass::arch::Sm90, cutlass::arch::OpClassTensorOp,
    TileShape, ClusterShape,
    cutlass::epilogue::collective::EpilogueTileAuto,
    Acc, Acc,
    ElemCD, cutlass::layout::RowMajor, 128 / cutlass::sizeof_bits<ElemCD>::value,
    ElemCD, cutlass::layout::RowMajor, 128 / cutlass::sizeof_bits<ElemCD>::value,
    cutlass::epilogue::collective::EpilogueScheduleAuto
  >::CollectiveOp;

using CollectiveMainloop = typename cutlass::gemm::collective::CollectiveBuilder<
    cutlass::arch::Sm90, cutlass::arch::OpClassTensorOp,
    ElemA, cutlass::layout::RowMajor, 128 / cutlass::sizeof_bits<ElemA>::value,
    ElemB, cutlass::layout::ColumnMajor, 128 / cutlass::sizeof_bits<ElemB>::value,
    Acc,
    TileShape, ClusterShape,
    cutlass::gemm::collective::StageCountAutoCarveout<static_cast<int>(sizeof(typename CollectiveEpilogue::SharedStorage))>,
    cutlass::gemm::collective::KernelScheduleAuto
  >::CollectiveOp;

using GemmKernel = cutlass::gemm::kernel::GemmUniversal<
    cute::Shape<int,int,int,int>,
    CollectiveMainloop,
    CollectiveEpilogue
>;
using Gemm = cutlass::gemm::device::GemmUniversalAdapter<GemmKernel>;

// Force the device kernel symbol into the cubin without needing a host main.
auto* _anchor = &cutlass::device_kernel<GemmKernel>;


// ===== COMPILED SASS (sm_90a) =====

	.target	sm_90a

	.elftype	@"ET_EXEC"


//--------------------- .note.nv.tkinfo           --------------------------
	.section	.note.nv.tkinfo,"",@"SHT_NOTE"
	.sectionflags	@"SHF_NOTE_NV_TKINFO"
	.tkinfo
        /*0018*/ 	.word	0x00000002
        /*0030*/ 	.string	""
        /*0030*/ 	.string	"ptxas"
        /*0030*/ 	.string	"Cuda compilation tools, release 13.0, V13.0.88"
        /*0030*/ 	.string	"Build cuda_13.0.r13.0/compiler.36424714_0"
        /*0030*/ 	.string	"-arch sm_90a -m 64 "



//--------------------- .note.nv.cuinfo           --------------------------
	.section	.note.nv.cuinfo,"",@"SHT_NOTE"
	.sectionflags	@"SHF_NOTE_NV_CUINFO"
        /*0018*/ 	.short	0x0002
        /*001a*/ 	.short	0x005a
        /*001c*/ 	.short	0x0082
	.zero		2


//--------------------- .nv.info                  --------------------------
	.section	.nv.info,"",@"SHT_CUDA_INFO"
	.align	4


	//----- nvinfo : EIATTR_REGCOUNT
	.align		4
        /*0000*/ 	.byte	0x04, 0x2f
        /*0002*/ 	.short	(.L_12 - .L_11)
	.align		4
.L_11:
        /*0004*/ 	.word	index@(_ZN7cutlass13device_kernelINS_4gemm6kernel13GemmUniversalIN4cute5tupleIJiiiiEEENS1_10collective13CollectiveMmaINS1_37MainloopSm90TmaGmmaWarpSpecializedFP8ILi4ENS5_IJNS4_1CILi1EEESB_SB_EEENS1_35KernelTmaWarpSpecializedCooperativeEEENS5_IJNSA_ILi256EEENSA_ILi128EEESG_EEENS_12float_e5m2_tENS5_IJlSB_lEEESI_SJ_NS4_8TiledMMAINS4_8MMA_AtomIJNS4_4SM904GMMA31MMA_64x128x32_F32E5M2E5M2_SS_TNILNSN_7ScaleInE1ELSP_1EEEEEENS4_6LayoutINS5_IJNSA_ILi2EEESB_SB_EEENS5_IJSB_NSA_ILi0EEESV_EEEEENS5_IJNS4_10UnderscoreESY_SY_EEEEENS4_13SM90_TMA_LOADENS4_14ComposedLayoutINS4_7SwizzleILi3ELi4ELi3EEENS4_18smem_ptr_flag_bitsILi8EEENSS_INS5_IJNSA_ILi8EEESG_EEENS5_IJSG_SB_EEEEEEEvNS4_8identityES11_S1B_vS1C_EENS_8epilogue10collective6detail29Sm90TmaWarpSpecializedAdapterINS1F_15DefaultEpilogueISI_SJ_SJ_NS1E_6thread17LinearCombinationISI_Li1EffLNS1J_9ScaleType4KindE0ELNS_15FloatRoundStyleE2ESI_EENS1_15EpilogueDefaultEEEEEvvEEEEvNT_6ParamsE)
        /*0008*/ 	.word	0x000000a8


	//----- nvinfo : EIATTR_FRAME_SIZE
	.align		4
.L_12:
        /*000c*/ 	.byte	0x04, 0x11
        /*000e*/ 	.short	(.L_14 - .L_13)
	.align		4
.L_13:
        /*0010*/ 	.word	index@(_ZN7cutlass13device_kernelINS_4gemm6kernel13GemmUniversalIN4cute5tupleIJiiiiEEENS1_10collective13CollectiveMmaINS1_37MainloopSm90TmaGmmaWarpSpecializedFP8ILi4ENS5_IJNS4_1CILi1EEESB_SB_EEENS1_35KernelTmaWarpSpecializedCooperativeEEENS5_IJNSA_ILi256EEENSA_ILi128EEESG_EEENS_12float_e5m2_tENS5_IJlSB_lEEESI_SJ_NS4_8TiledMMAINS4_8MMA_AtomIJNS4_4SM904GMMA31MMA_64x128x32_F32E5M2E5M2_SS_TNILNSN_7ScaleInE1ELSP_1EEEEEENS4_6LayoutINS5_IJNSA_ILi2EEESB_SB_EEENS5_IJSB_NSA_ILi0EEESV_EEEEENS5_IJNS4_10UnderscoreESY_SY_EEEEENS4_13SM90_TMA_LOADENS4_14ComposedLayoutINS4_7SwizzleILi3ELi4ELi3EEENS4_18smem_ptr_flag_bitsILi8EEENSS_INS5_IJNSA_ILi8EEESG_EEENS5_IJSG_SB_EEEEEEEvNS4_8identityES11_S1B_vS1C_EENS_8epilogue10collective6detail29Sm90TmaWarpSpecializedAdapterINS1F_15DefaultEpilogueISI_SJ_SJ_NS1E_6thread17LinearCombinationISI_Li1EffLNS1J_9ScaleType4KindE0ELNS_15FloatRoundStyleE2ESI_EENS1_15EpilogueDefaultEEEEEvvEEEEvNT_6ParamsE)
        /*0014*/ 	.word	0x000000f0


	//----- nvinfo : EIATTR_MIN_STACK_SIZE
	.align		4
.L_14:
        /*0018*/ 	.byte	0x04, 0x12
        /*001a*/ 	.short	(.L_16 - .L_15)
	.align		4
.L_15:
        /*001c*/ 	.word	index@(_ZN7cutlass13device_kernelINS_4gemm6kernel13GemmUniversalIN4cute5tupleIJiiiiEEENS1_10collective13CollectiveMmaINS1_37MainloopSm90TmaGmmaWarpSpecializedFP8ILi4ENS5_IJNS4_1CILi1EEESB_SB_EEENS1_35KernelTmaWarpSpecializedCooperativeEEENS5_IJNSA_ILi256EEENSA_ILi128EEESG_EEENS_12float_e5m2_tENS5_IJlSB_lEEESI_SJ_NS4_8TiledMMAINS4_8MMA_AtomIJNS4_4SM904GMMA31MMA_64x128x32_F32E5M2E5M2_SS_TNILNSN_7ScaleInE1ELSP_1EEEEEENS4_6LayoutINS5_IJNSA_ILi2EEESB_SB_EEENS5_IJSB_NSA_ILi0EEESV_EEEEENS5_IJNS4_10UnderscoreESY_SY_EEEEENS4_13SM90_TMA_LOADENS4_14ComposedLayoutINS4_7SwizzleILi3ELi4ELi3EEENS4_18smem_ptr_flag_bitsILi8EEENSS_INS5_IJNSA_ILi8EEESG_EEENS5_IJSG_SB_EEEEEEEvNS4_8identityES11_S1B_vS1C_EENS_8epilogue10collective6detail29Sm90TmaWarpSpecializedAdapterINS1F_15DefaultEpilogueISI_SJ_SJ_NS1E_6thread17LinearCombinationISI_Li1EffLNS1J_9ScaleType4KindE0ELNS_15FloatRoundStyleE2ESI_EENS1_15EpilogueDefaultEEEEEvvEEEEvNT_6ParamsE)
        /*0020*/ 	.word	0x000000f0
.L_16:


//--------------------- .nv.compat                --------------------------
	.section	.nv.compat,"",@"SHT_CUDA_COMPAT_INFO"
	.align	4
        /*0000*/ 	.byte	0x02, 0x09, 0x01, 0x00, 0x02, 0x02, 0x04, 0x00, 0x02, 0x05, 0x05, 0x00, 0x03, 0x07, 0x01, 0x01
        /*0010*/ 	.byte	0x02, 0x03, 0x01, 0x00, 0x02, 0x06, 0x01, 0x00, 0x04, 0x0b, 0x08, 0x00, 0x00, 0x00, 0x00, 0x00
        /*0020*/ 	.byte	0x00, 0x00, 0x00, 0x00


//--------------------- .nv.info._ZN7cutlass13device_kernelINS_4gemm6kernel13GemmUniversalIN4cute5tupleIJiiiiEEENS1_10collective13CollectiveMmaINS1_37MainloopSm90TmaGmmaWarpSpecializedFP8ILi4ENS5_IJNS4_1CILi1EEESB_SB_EEENS1_35KernelTmaWarpSpecializedCooperativeEEENS5_IJNSA_ILi256EEENSA_ILi128EEESG_EEENS_12float_e5m2_tENS5_IJlSB_lEEESI_SJ_NS4_8TiledMMAINS4_8MMA_AtomIJNS4_4SM904GMMA31MMA_64x128x32_F32E5M2E5M2_SS_TNILNSN_7ScaleInE1ELSP_1EEEEEENS4_6LayoutINS5_IJNSA_ILi2EEESB_SB_EEENS5_IJSB_NSA_ILi0EEESV_EEEEENS5_IJNS4_10UnderscoreESY_SY_EEEEENS4_13SM90_TMA_LOADENS4_14ComposedLayoutINS4_7SwizzleILi3ELi4ELi3EEENS4_18smem_ptr_flag_bitsILi8EEENSS_INS5_IJNSA_ILi8EEESG_EEENS5_IJSG_SB_EEEEEEEvNS4_8identityES11_S1B_vS1C_EENS_8epilogue10collective6detail29Sm90TmaWarpSpecializedAdapterINS1F_15DefaultEpilogueISI_SJ_SJ_NS1E_6thread17LinearCombinationISI_Li1EffLNS1J_9ScaleType4KindE0ELNS_15FloatRoundStyleE2ESI_EENS1_15EpilogueDefaultEEEEEvvEEEEvNT_6ParamsE --------------------------
	.section	.nv.info._ZN7cutlass13device_kernelINS_4gemm6kernel13GemmUniversalIN4cute5tupleIJiiiiEEENS1_10collective13CollectiveMmaINS1_37MainloopSm90TmaGmmaWarpSpecializedFP8ILi4ENS5_IJNS4_1CILi1EEESB_SB_EEENS1_35KernelTmaWarpSpecializedCooperativeEEENS5_IJNSA_ILi256EEENSA_ILi128EEESG_EEENS_12float_e5m2_tENS5_IJlSB_lEEESI_SJ_NS4_8TiledMMAINS4_8MMA_AtomIJNS4_4SM904GMMA31MMA_64x128x32_F32E5M2E5M2_SS_TNILNSN_7ScaleInE1ELSP_1EEEEEENS4_6LayoutINS5_IJNSA_ILi2EEESB_SB_EEENS5_IJSB_NSA_ILi0EEESV_EEEEENS5_IJNS4_10UnderscoreESY_SY_EEEEENS4_13SM90_TMA_LOADENS4_14ComposedLayoutINS4_7SwizzleILi3ELi4ELi3EEENS4_18smem_ptr_flag_bitsILi8EEENSS_INS5_IJNSA_ILi8EEESG_EEENS5_IJSG_SB_EEEEEEEvNS4_8identityES11_S1B_vS1C_EENS_8epilogue10collective6detail29Sm90TmaWarpSpecializedAdapterINS1F_15DefaultEpilogueISI_SJ_SJ_NS1E_6thread17LinearCombinationISI_Li1EffLNS1J_9ScaleType4KindE0ELNS_15FloatRoundStyleE2ESI_EENS1_15EpilogueDefaultEEEEEvvEEEEvNT_6ParamsE,"",@"SHT_CUDA_INFO"
	.sectionflags	@""
	.align	4


	//----- nvinfo : EIATTR_CUDA_API_VERSION
	.align		4
        /*0000*/ 	.byte	0x04, 0x37
        /*0002*/ 	.short	(.L_18 - .L_17)
.L_17:
        /*0004*/ 	.word	0x00000082


	//----- nvinfo : EIATTR_KPARAM_INFO
	.align		4
.L_18:
        /*0008*/ 	.byte	0x04, 0x17
        /*000a*/ 	.short	(.L_20 - .L_19)
.L_19:
        /*000c*/ 	.word	0x00000000
        /*0010*/ 	.short	0x0000
        /*0012*/ 	.short	0x0070
        /*0014*/ 	.byte	0x00, 0xf0, 0x01, 0x10


	//----- nvinfo : EIATTR_SPARSE_MMA_MASK
	.align		4
.L_20:
        /*0018*/ 	.byte	0x03, 0x50
        /*001a*/ 	.short	0x0000


	//----- nvinfo : EIATTR_MAXREG_COUNT
	.align		4
        /*001c*/ 	.byte	0x03, 0x1b
        /*001e*/ 	.short	0x00a8


	//----- nvinfo : EIATTR_NUM_BARRIERS
	.align		4
        /*0020*/ 	.byte	0x02, 0x4c
        /*0022*/ 	.byte	0x01
	.zero		1


	//----- nvinfo : EIATTR_ANNOTATIONS
	.align		4
        /*0024*/ 	.byte	0x04, 0x55
        /*0026*/ 	.short	(.L_22 - .L_21)


	//   ....[0]....
.L_21:
        /*0028*/ 	.word	0x00000001
        /*002c*/ 	.byte	0x90, 0x05, 0x00, 0x00, 0x01, 0x00, 0x00, 0x00, 0xb0, 0x05, 0x00, 0x00, 0x01, 0x00, 0x00, 0x00
        /* <DEDUP_REMOVED lines=185> */
        /*0bcc*/ 	.byte	0xc0, 0x03, 0x01, 0x00


	//----- nvinfo : EIATTR_MERCURY_ISA_VERSION
	.align		4
.L_22:
        /*0bd0*/ 	.byte	0x03, 0x5f
        /*0bd2*/ 	.short	0x0101


	//----- nvinfo : EIATTR_INT_WARP_WIDE_INSTR_OFFSETS
	.align		4
        /*0bd4*/ 	.byte	0x04, 0x31
        /*0bd6*/ 	.short	(.L_24 - .L_23)


	//   ....[0]....
.L_23:
        /*0bd8*/ 	.word	0x00000460


	//   ....[1]....
        /*0bdc*/ 	.word	0x00000470


	//   ....[2]....
        /*0be0*/ 	.word	0x000005a0


	//----- nvinfo : EIATTR_COOP_GROUP_MASK_REGIDS
	.align		4
.L_24:
        /*0be4*/ 	.byte	0x04, 0x29
        /*0be6*/ 	.short	(.L_26 - .L_25)


	//   ....[0]....
.L_25:
        /*0be8*/ 	.word	0xffffffff


	//   ....[1]....
        /*0bec*/ 	.word	0xffffffff


	//   ....[2]....
        /*0bf0*/ 	.word	0xffffffff


	//   ....[3]....
        /*0bf4*/ 	.word	0xffffffff


	//   ....[4]....
        /*0bf8*/ 	.word	0xffffffff


	//----- nvinfo : EIATTR_COOP_GROUP_INSTR_OFFSETS
	.align		4
.L_26:
        /*0bfc*/ 	.byte	0x04, 0x28
        /*0bfe*/ 	.short	(.L_28 - .L_27)


	//   ....[0]....
.L_27:
        /*0c00*/ 	.word	0x00000070


	//   ....[1]....
        /*0c04*/ 	.word	0x00000080


	//   ....[2]....
        /*0c08*/ 	.word	0x000001a0


	//   ....[3]....
        /*0c0c*/ 	.word	0x000003b0


	//   ....[4]....
        /*0c10*/ 	.word	0x000012f0


	//----- nvinfo : EIATTR_REG_RECONFIG
	.align		4
.L_28:
        /*0c14*/ 	.byte	0x01, 0x54
	.zero		2


	//----- nvinfo : EIATTR_MBARRIER_INSTR_OFFSETS
	.align		4
        /*0c18*/ 	.byte	0x04, 0x39
        /*0c1a*/ 	.short	(.L_30 - .L_29)


	//   ....[0]....
.L_29:
        /*0c1c*/ 	.word	0x00000320
        /*0c20*/ 	.word	0x000000ff
        /*0c24*/ 	.word	0x00000000
        /*0c28*/ 	.short	0x0100
        /*0c2a*/ 	.byte	0x09
	.zero		1


	//   ....[1]....
        /*0c2c*/ 	.word	0x00000330
        /*0c30*/ 	.word	0x000000ff
        /*0c34*/ 	.word	0x00000020
        /*0c38*/ 	.short	0x0100
        /*0c3a*/ 	.byte	0x09
	.zero		1


	//   ....[2]....
        /*0c3c*/ 	.word	0x00000340
        /*0c40*/ 	.word	0x000000ff
        /*0c44*/ 	.word	0x00000008
        /*0c48*/ 	.short	0x0100
        /*0c4a*/ 	.byte	0x09
	.zero		1


	//   ....[3]....
        /*0c4c*/ 	.word	0x00000350
        /*0c50*/ 	.word	0x000000ff
        /*0c54*/ 	.word	0x00000028
        /*0c58*/ 	.short	0x0100
        /*0c5a*/ 	.byte	0x09
	.zero		1


	//   ....[4]....
        /*0c5c*/ 	.word	0x00000360
        /*0c60*/ 	.word	0x000000ff
        /*0c64*/ 	.word	0x00000010
        /*0c68*/ 	.short	0x0100
        /*0c6a*/ 	.byte	0x09
	.zero		1


	//   ....[5]....
        /*0c6c*/ 	.word	0x00000370
        /*0c70*/ 	.word	0x000000ff
        /*0c74*/ 	.word	0x00000030
        /*0c78*/ 	.short	0x0100
        /*0c7a*/ 	.byte	0x09
	.zero		1


	//   ....[6]....
        /*0c7c*/ 	.word	0x00000380
        /*0c80*/ 	.word	0x000000ff
        /*0c84*/ 	.word	0x00000018
        /*0c88*/ 	.short	0x0100
        /*0c8a*/ 	.byte	0x09
	.zero		1


	//   ....[7]....
        /*0c8c*/ 	.word	0x00000390
        /*0c90*/ 	.word	0x000000ff
        /*0c94*/ 	.word	0x00000038
        /*0c98*/ 	.short	0x0100
        /*0c9a*/ 	.byte	0x09
	.zero		1


	//   ....[8]....
        /*0c9c*/ 	.word	0x000005d0
        /*0ca0*/ 	.word	0x000000ff
        /*0ca4*/ 	.word	0x00000050
        /*0ca8*/ 	.short	0x0100
        /*0caa*/ 	.byte	0x06
	.zero		1


	//   ....[9]....
        /*0cac*/ 	.word	0x000005e0
        /*0cb0*/ 	.word	0x000000ff
        /*0cb4*/ 	.word	0x00000058
        /*0cb8*/ 	.short	0x0100
        /*0cba*/ 	.byte	0x06
	.zero		1


	//   ....[10]....
        /*0cbc*/ 	.word	0x00001af0
        /*0cc0*/ 	.word	0x000000ff
        /*0cc4*/ 	.word	0x00000000
        /*0cc8*/ 	.short	0x010a
        /*0cca*/ 	.byte	0x06
	.zero		1


	//   ....[11]....
        /*0ccc*/ 	.word	0x00001b30
        /*0cd0*/ 	.word	0x000000ff
        /*0cd4*/ 	.word	0x00000000
        /*0cd8*/ 	.short	0x010a
        /*0cda*/ 	.byte	0x06
	.zero		1


	//   ....[12]....
        /*0cdc*/ 	.word	0x00002ea0
        /*0ce0*/ 	.word	0x000000ff
        /*0ce4*/ 	.word	0x00000000
        /*0ce8*/ 	.short	0x010a
        /*0cea*/ 	.byte	0x10
	.zero		1


	//   ....[13]....
        /*0cec*/ 	.word	0x00002ee0
        /*0cf0*/ 	.word	0x000000ff
        /*0cf4*/ 	.word	0x00000000
        /*0cf8*/ 	.short	0x010a
        /*0cfa*/ 	.byte	0x10
	.zero		1


	//   ....[14]....
        /*0cfc*/ 	.word	0x00004040
        /*0d00*/ 	.word	0x000000ff
        /*0d04*/ 	.word	0x00000000
        /*0d08*/ 	.short	0x0101
        /*0d0a*/ 	.byte	0x08
	.zero		1


	//   ....[15]....
        /*0d0c*/ 	.word	0x000051b0
        /*0d10*/ 	.word	0x000000ff
        /*0d14*/ 	.word	0x00000000
        /*0d18*/ 	.short	0x0101
        /*0d1a*/ 	.byte	0x06
	.zero		1


	//   ....[16]....
        /*0d1c*/ 	.word	0x0000f5d0
        /*0d20*/ 	.word	0x0000000d
        /*0d24*/ 	.word	0x00000020
        /*0d28*/ 	.short	0x010a
        /*0d2a*/ 	.byte	0x3f
	.zero		1


	//   ....[17]....
        /*0d2c*/ 	.word	0x0000f9e0
        /*0d30*/ 	.word	0x00000003
        /*0d34*/ 	.word	0x00000058
        /*0d38*/ 	.short	0x0101
        /*0d3a*/ 	.byte	0x3f
	.zero		1


	//   ....[18]....
        /*0d3c*/ 	.word	0x00010110
        /*0d40*/ 	.word	0x00000007
        /*0d44*/ 	.word	0x00000000
        /*0d48*/ 	.short	0x010a
        /*0d4a*/ 	.byte	0x3f
	.zero		1


	//   ....[19]....
        /*0d4c*/ 	.word	0x00010190
        /*0d50*/ 	.word	0x00000009
        /*0d54*/ 	.word	0x00000000
        /*0d58*/ 	.short	0x010a
        /*0d5a*/ 	.byte	0x3f
	.zero		1


	//   ....[20]....
        /*0d5c*/ 	.word	0x00010220
        /*0d60*/ 	.word	0x00000006
        /*0d64*/ 	.word	0x00000000
        /*0d68*/ 	.short	0x010a
        /*0d6a*/ 	.byte	0x3f
	.zero		1


	//   ....[21]....
        /*0d6c*/ 	.word	0x000102b0
        /*0d70*/ 	.word	0x00000003
        /*0d74*/ 	.word	0x00000000
        /*0d78*/ 	.short	0x010a
        /*0d7a*/ 	.byte	0x3f
	.zero		1


	//   ....[22]....
        /*0d7c*/ 	.word	0x00010320
        /*0d80*/ 	.word	0x00000003
        /*0d84*/ 	.word	0x00000000
        /*0d88*/ 	.short	0x010a
        /*0d8a*/ 	.byte	0x3f
	.zero		1


	//   ....[23]....
        /*0d8c*/ 	.word	0x00010390
        /*0d90*/ 	.word	0x00000000
        /*0d94*/ 	.word	0x00000000
        /*0d98*/ 	.short	0x010a
        /*0d9a*/ 	.byte	0x3f
	.zero		1


	//   ....[24]....
        /*0d9c*/ 	.word	0x00010470
        /*0da0*/ 	.word	0x0000000d
        /*0da4*/ 	.word	0x00000020
        /*0da8*/ 	.short	0x010a
        /*0daa*/ 	.byte	0x3f
	.zero		1


	//   ....[25]....
        /*0dac*/ 	.word	0x00010550
        /*0db0*/ 	.word	0x00000007
        /*0db4*/ 	.word	0x00000000
        /*0db8*/ 	.short	0x010a
        /*0dba*/ 	.byte	0x3f
	.zero		1


	//   ....[26]....
        /*0dbc*/ 	.word	0x000105a0
        /*0dc0*/ 	.word	0x00000009
        /*0dc4*/ 	.word	0x00000000
        /*0dc8*/ 	.short	0x010a
        /*0dca*/ 	.byte	0x3f
	.zero		1


	//   ....[27]....
        /*0dcc*/ 	.word	0x000105f0
        /*0dd0*/ 	.word	0x00000006
        /*0dd4*/ 	.word	0x00000000
        /*0dd8*/ 	.short	0x010a
        /*0dda*/ 	.byte	0x3f
	.zero		1


	//----- nvinfo : EIATTR_NUM_MBARRIERS
	.align		4
.L_30:
        /*0ddc*/ 	.byte	0x03, 0x38
        /*0dde*/ 	.short	0x000a


	//----- nvinfo : EIATTR_EXIT_INSTR_OFFSETS
	.align		4
        /*0de0*/ 	.byte	0x04, 0x1c
        /*0de2*/ 	.short	(.L_32 - .L_31)


	//   ....[0]....
.L_31:
        /*0de4*/ 	.word	0x00000640


	//   ....[1]....
        /*0de8*/ 	.word	0x00000f90


	//   ....[2]....
        /*0dec*/ 	.word	0x0000ec10


	//   ....[3]....
        /*0df0*/ 	.word	0x0000f260


	//   ....[4]....
        /*0df4*/ 	.word	0x00010300


	//----- nvinfo : EIATTR_MAX_THREADS
	.align		4
.L_32:
        /*0df8*/ 	.byte	0x04, 0x05
        /*0dfa*/ 	.short	(.L_34 - .L_33)
.L_33:
        /*0dfc*/ 	.word	0x00000180
        /*0e00*/ 	.word	0x00000001
        /*0e04*/ 	.word	0x00000001


	//----- nvinfo : EIATTR_CRS_STACK_SIZE
	.align		4
.L_34:
        /*0e08*/ 	.byte	0x04, 0x1e
        /*0e0a*/ 	.short	(.L_36 - .L_35)
.L_35:
        /*0e0c*/ 	.word	0x00000000


	//----- nvinfo : EIATTR_CBANK_PARAM_SIZE
	.align		4
.L_36:
        /*0e10*/ 	.byte	0x03, 0x19
        /*0e12*/ 	.short	0x0470


	//----- nvinfo : EIATTR_PARAM_CBANK
	.align		4
        /*0e14*/ 	.byte	0x04, 0x0a
        /*0e16*/ 	.short	(.L_38 - .L_37)
	.align		4
.L_37:
        /*0e18*/ 	.word	index@(.nv.constant0._ZN7cutlass13device_kernelINS_4gemm6kernel13GemmUniversalIN4cute5tupleIJiiiiEEENS1_10collective13CollectiveMmaINS1_37MainloopSm90TmaGmmaWarpSpecializedFP8ILi4ENS5_IJNS4_1CILi1EEESB_SB_EEENS1_35KernelTmaWarpSpecializedCooperativeEEENS5_IJNSA_ILi256EEENSA_ILi128EEESG_EEENS_12float_e5m2_tENS5_IJlSB_lEEESI_SJ_NS4_8TiledMMAINS4_8MMA_AtomIJNS4_4SM904GMMA31MMA_64x128x32_F32E5M2E5M2_SS_TNILNSN_7ScaleInE1ELSP_1EEEEEENS4_6LayoutINS5_IJNSA_ILi2EEESB_SB_EEENS5_IJSB_NSA_ILi0EEESV_EEEEENS5_IJNS4_10UnderscoreESY_SY_EEEEENS4_13SM90_TMA_LOADENS4_14ComposedLayoutINS4_7SwizzleILi3ELi4ELi3EEENS4_18smem_ptr_flag_bitsILi8EEENSS_INS5_IJNSA_ILi8EEESG_EEENS5_IJSG_SB_EEEEEEEvNS4_8identityES11_S1B_vS1C_EENS_8epilogue10collective6detail29Sm90TmaWarpSpecializedAdapterINS1F_15DefaultEpilogueISI_SJ_SJ_NS1E_6thread17LinearCombinationISI_Li1EffLNS1J_9ScaleType4KindE0ELNS_15FloatRoundStyleE2ESI_EENS1_15EpilogueDefaultEEEEEvvEEEEvNT_6ParamsE)
        /*0e1c*/ 	.short	0x0210
        /*0e1e*/ 	.short	0x0470


	//----- nvinfo : EIATTR_SW_WAR
	.align		4
.L_38:
        /*0e20*/ 	.byte	0x04, 0x36
        /*0e22*/ 	.short	(.L_40 - .L_39)
.L_39:
        /*0e24*/ 	.word	0x00000008
.L_40:


//--------------------- .nv.callgraph             --------------------------
	.section	.nv.callgraph,"",@"SHT_CUDA_CALLGRAPH"
	.align	4
	.sectionentsize	8
	.align		4
        /*0000*/ 	.word	0x00000000
	.align		4
        /*0004*/ 	.word	0xffffffff
	.align		4
        /*0008*/ 	.word	0x00000000
	.align		4
        /*000c*/ 	.word	0xfffffffe
	.align		4
        /*0010*/ 	.word	0x00000000
	.align		4
        /*0014*/ 	.word	0xfffffffd
	.align		4
        /*0018*/ 	.word	0x00000000
	.align		4
        /*001c*/ 	.word	0xfffffffc


//--------------------- .nv.constant4             --------------------------
	.section	.nv.constant4,"a",@progbits
	.align	8
	.align		8
.nv.constant4:
        /*0000*/ 	.dword	_ZN40_INTERNAL_574f3aa3_4_k_cu_308706fc_264574cuda3std3__45__cpo5beginE
	.align		8
        /*0008*/ 	.dword	_ZN40_INTERNAL_574f3aa3_4_k_cu_308706fc_264574cuda3std3__45__cpo3endE
	.align		8
        /*0010*/ 	.dword	_ZN40_INTERNAL_574f3aa3_4_k_cu_308706fc_264574cuda3std3__45__cpo6cbeginE
	.align		8
        /*0018*/ 	.dword	_ZN40_INTERNAL_574f3aa3_4_k_cu_308706fc_264574cuda3std3__45__cpo4cendE
	.align		8
        /*0020*/ 	.dword	_ZN40_INTERNAL_574f3aa3_4_k_cu_308706fc_264574cuda3std3__442_GLOBAL__N__574f3aa3_4_k_cu_308706fc_264576ignoreE
	.align		8
        /*0028*/ 	.dword	_ZN40_INTERNAL_574f3aa3_4_k_cu_308706fc_264574cuda3std3__419piecewise_constructE
	.align		8
        /*0030*/ 	.dword	_ZN40_INTERNAL_574f3aa3_4_k_cu_308706fc_264574cuda3std3__48in_placeE
	.align		8
        /*0038*/ 	.dword	_ZN40_INTERNAL_574f3aa3_4_k_cu_308706fc_264574cuda3std6ranges3__45__cpo4swapE
	.align		8
        /*0040*/ 	.dword	_ZN40_INTERNAL_574f3aa3_4_k_cu_308706fc_264574cuda3std6ranges3__45__cpo9iter_moveE
	.align		8
        /*0048*/ 	.dword	_ZN40_INTERNAL_574f3aa3_4_k_cu_308706fc_264574cute7productE
	.align		8
        /*0050*/ 	.dword	_ZN40_INTERNAL_574f3aa3_4_k_cu_308706fc_264574cute1_E


//--------------------- .text._ZN7cutlass13device_kernelINS_4gemm6kernel13GemmUniversalIN4cute5tupleIJiiiiEEENS1_10collective13CollectiveMmaINS1_37MainloopSm90TmaGmmaWarpSpecializedFP8ILi4ENS5_IJNS4_1CILi1EEESB_SB_EEENS1_35KernelTmaWarpSpecializedCooperativeEEENS5_IJNSA_ILi256EEENSA_ILi128EEESG_EEENS_12float_e5m2_tENS5_IJlSB_lEEESI_SJ_NS4_8TiledMMAINS4_8MMA_AtomIJNS4_4SM904GMMA31MMA_64x128x32_F32E5M2E5M2_SS_TNILNSN_7ScaleInE1ELSP_1EEEEEENS4_6LayoutINS5_IJNSA_ILi2EEESB_SB_EEENS5_IJSB_NSA_ILi0EEESV_EEEEENS5_IJNS4_10UnderscoreESY_SY_EEEEENS4_13SM90_TMA_LOADENS4_14ComposedLayoutINS4_7SwizzleILi3ELi4ELi3EEENS4_18smem_ptr_flag_bitsILi8EEENSS_INS5_IJNSA_ILi8EEESG_EEENS5_IJSG_SB_EEEEEEEvNS4_8identityES11_S1B_vS1C_EENS_8epilogue10collective6detail29Sm90TmaWarpSpecializedAdapterINS1F_15DefaultEpilogueISI_SJ_SJ_NS1E_6thread17LinearCombinationISI_Li1EffLNS1J_9ScaleType4KindE0ELNS_15FloatRoundStyleE2ESI_EENS1_15EpilogueDefaultEEEEEvvEEEEvNT_6ParamsE --------------------------
	.section	.text._ZN7cutlass13device_kernelINS_4gemm6kernel13GemmUniversalIN4cute5tupleIJiiiiEEENS1_10collective13CollectiveMmaINS1_37MainloopSm90TmaGmmaWarpSpecializedFP8ILi4ENS5_IJNS4_1CILi1EEESB_SB_EEENS1_35KernelTmaWarpSpecializedCooperativeEEENS5_IJNSA_ILi256EEENSA_ILi128EEESG_EEENS_12float_e5m2_tENS5_IJlSB_lEEESI_SJ_NS4_8TiledMMAINS4_8MMA_AtomIJNS4_4SM904GMMA31MMA_64x128x32_F32E5M2E5M2_SS_TNILNSN_7ScaleInE1ELSP_1EEEEEENS4_6LayoutINS5_IJNSA_ILi2EEESB_SB_EEENS5_IJSB_NSA_ILi0EEESV_EEEEENS5_IJNS4_10UnderscoreESY_SY_EEEEENS4_13SM90_TMA_LOADENS4_14ComposedLayoutINS4_7SwizzleILi3ELi4ELi3EEENS4_18smem_ptr_flag_bitsILi8EEENSS_INS5_IJNSA_ILi8EEESG_EEENS5_IJSG_SB_EEEEEEEvNS4_8identityES11_S1B_vS1C_EENS_8epilogue10collective6detail29Sm90TmaWarpSpecializedAdapterINS1F_15DefaultEpilogueISI_SJ_SJ_NS1E_6thread17LinearCombinationISI_Li1EffLNS1J_9ScaleType4KindE0ELNS_15FloatRoundStyleE2ESI_EENS1_15EpilogueDefaultEEEEEvvEEEEvNT_6ParamsE,"ax",@progbits
	.align	128
.text._ZN7cutlass13device_kernelINS_4gemm6kernel13GemmUniversalIN4cute5tupleIJiiiiEEENS1_10collective13CollectiveMmaINS1_37MainloopSm90TmaGmmaWarpSpecializedFP8ILi4ENS5_IJNS4_1CILi1EEESB_SB_EEENS1_35KernelTmaWarpSpecializedCooperativeEEENS5_IJNSA_ILi256EEENSA_ILi128EEESG_EEENS_12float_e5m2_tENS5_IJlSB_lEEESI_SJ_NS4_8TiledMMAINS4_8MMA_AtomIJNS4_4SM904GMMA31MMA_64x128x32_F32E5M2E5M2_SS_TNILNSN_7ScaleInE1ELSP_1EEEEEENS4_6LayoutINS5_IJNSA_ILi2EEESB_SB_EEENS5_IJSB_NSA_ILi0EEESV_EEEEENS5_IJNS4_10UnderscoreESY_SY_EEEEENS4_13SM90_TMA_LOADENS4_14ComposedLayoutINS4_7SwizzleILi3ELi4ELi3EEENS4_18smem_ptr_flag_bitsILi8EEENSS_INS5_IJNSA_ILi8EEESG_EEENS5_IJSG_SB_EEEEEEEvNS4_8identityES11_S1B_vS1C_EENS_8epilogue10collective6detail29Sm90TmaWarpSpecializedAdapterINS1F_15DefaultEpilogueISI_SJ_SJ_NS1E_6thread17LinearCombinationISI_Li1EffLNS1J_9ScaleType4KindE0ELNS_15FloatRoundStyleE2ESI_EENS1_15EpilogueDefaultEEEEEvvEEEEvNT_6ParamsE:
        .type           _ZN7cutlass13device_kernelINS_4gemm6kernel13GemmUniversalIN4cute5tupleIJiiiiEEENS1_10collective13CollectiveMmaINS1_37MainloopSm90TmaGmmaWarpSpecializedFP8ILi4ENS5_IJNS4_1CILi1EEESB_SB_EEENS1_35KernelTmaWarpSpecializedCooperativeEEENS5_IJNSA_ILi256EEENSA_ILi128EEESG_EEENS_12float_e5m2_tENS5_IJlSB_lEEESI_SJ_NS4_8TiledMMAINS4_8MMA_AtomIJNS4_4SM904GMMA31MMA_64x128x32_F32E5M2E5M2_SS_TNILNSN_7ScaleInE1ELSP_1EEEEEENS4_6LayoutINS5_IJNSA_ILi2EEESB_SB_EEENS5_IJSB_NSA_ILi0EEESV_EEEEENS5_IJNS4_10UnderscoreESY_SY_EEEEENS4_13SM90_TMA_LOADENS4_14ComposedLayoutINS4_7SwizzleILi3ELi4ELi3EEENS4_18smem_ptr_flag_bitsILi8EEENSS_INS5_IJNSA_ILi8EEESG_EEENS5_IJSG_SB_EEEEEEEvNS4_8identityES11_S1B_vS1C_EENS_8epilogue10collective6detail29Sm90TmaWarpSpecializedAdapterINS1F_15DefaultEpilogueISI_SJ_SJ_NS1E_6thread17LinearCombinationISI_Li1EffLNS1J_9ScaleType4KindE0ELNS_15FloatRoundStyleE2ESI_EENS1_15EpilogueDefaultEEEEEvvEEEEvNT_6ParamsE,@function
        .size           _ZN7cutlass13device_kernelINS_4gemm6kernel13GemmUniversalIN4cute5tupleIJiiiiEEENS1_10collective13CollectiveMmaINS1_37MainloopSm90TmaGmmaWarpSpecializedFP8ILi4ENS5_IJNS4_1CILi1EEESB_SB_EEENS1_35KernelTmaWarpSpecializedCooperativeEEENS5_IJNSA_ILi256EEENSA_ILi128EEESG_EEENS_12float_e5m2_tENS5_IJlSB_lEEESI_SJ_NS4_8TiledMMAINS4_8MMA_AtomIJNS4_4SM904GMMA31MMA_64x128x32_F32E5M2E5M2_SS_TNILNSN_7ScaleInE1ELSP_1EEEEEENS4_6LayoutINS5_IJNSA_ILi2EEESB_SB_EEENS5_IJSB_NSA_ILi0EEESV_EEEEENS5_IJNS4_10UnderscoreESY_SY_EEEEENS4_13SM90_TMA_LOADENS4_14ComposedLayoutINS4_7SwizzleILi3ELi4ELi3EEENS4_18smem_ptr_flag_bitsILi8EEENSS_INS5_IJNSA_ILi8EEESG_EEENS5_IJSG_SB_EEEEEEEvNS4_8identityES11_S1B_vS1C_EENS_8epilogue10collective6detail29Sm90TmaWarpSpecializedAdapterINS1F_15DefaultEpilogueISI_SJ_SJ_NS1E_6thread17LinearCombinationISI_Li1EffLNS1J_9ScaleType4KindE0ELNS_15FloatRoundStyleE2ESI_EENS1_15EpilogueDefaultEEEEEvvEEEEvNT_6ParamsE,(.L_x_329 - _ZN7cutlass13device_kernelINS_4gemm6kernel13GemmUniversalIN4cute5tupleIJiiiiEEENS1_10collective13CollectiveMmaINS1_37MainloopSm90TmaGmmaWarpSpecializedFP8ILi4ENS5_IJNS4_1CILi1EEESB_SB_EEENS1_35KernelTmaWarpSpecializedCooperativeEEENS5_IJNSA_ILi256EEENSA_ILi128EEESG_EEENS_12float_e5m2_tENS5_IJlSB_lEEESI_SJ_NS4_8TiledMMAINS4_8MMA_AtomIJNS4_4SM904GMMA31MMA_64x128x32_F32E5M2E5M2_SS_TNILNSN_7ScaleInE1ELSP_1EEEEEENS4_6LayoutINS5_IJNSA_ILi2EEESB_SB_EEENS5_IJSB_NSA_ILi0EEESV_EEEEENS5_IJNS4_10UnderscoreESY_SY_EEEEENS4_13SM90_TMA_LOADENS4_14ComposedLayoutINS4_7SwizzleILi3ELi4ELi3EEENS4_18smem_ptr_flag_bitsILi8EEENSS_INS5_IJNSA_ILi8EEESG_EEENS5_IJSG_SB_EEEEEEEvNS4_8identityES11_S1B_vS1C_EENS_8epilogue10collective6detail29Sm90TmaWarpSpecializedAdapterINS1F_15DefaultEpilogueISI_SJ_SJ_NS1E_6thread17LinearCombinationISI_Li1EffLNS1J_9ScaleType4KindE0ELNS_15FloatRoundStyleE2ESI_EENS1_15EpilogueDefaultEEEEEvvEEEEvNT_6ParamsE)
        .other          _ZN7cutlass13device_kernelINS_4gemm6kernel13GemmUniversalIN4cute5tupleIJiiiiEEENS1_10collective13CollectiveMmaINS1_37MainloopSm90TmaGmmaWarpSpecializedFP8ILi4ENS5_IJNS4_1CILi1EEESB_SB_EEENS1_35KernelTmaWarpSpecializedCooperativeEEENS5_IJNSA_ILi256EEENSA_ILi128EEESG_EEENS_12float_e5m2_tENS5_IJlSB_lEEESI_SJ_NS4_8TiledMMAINS4_8MMA_AtomIJNS4_4SM904GMMA31MMA_64x128x32_F32E5M2E5M2_SS_TNILNSN_7ScaleInE1ELSP_1EEEEEENS4_6LayoutINS5_IJNSA_ILi2EEESB_SB_EEENS5_IJSB_NSA_ILi0EEESV_EEEEENS5_IJNS4_10UnderscoreESY_SY_EEEEENS4_13SM90_TMA_LOADENS4_14ComposedLayoutINS4_7SwizzleILi3ELi4ELi3EEENS4_18smem_ptr_flag_bitsILi8EEENSS_INS5_IJNSA_ILi8EEESG_EEENS5_IJSG_SB_EEEEEEEvNS4_8identityES11_S1B_vS1C_EENS_8epilogue10collective6detail29Sm90TmaWarpSpecializedAdapterINS1F_15DefaultEpilogueISI_SJ_SJ_NS1E_6thread17LinearCombinationISI_Li1EffLNS1J_9ScaleType4KindE0ELNS_15FloatRoundStyleE2ESI_EENS1_15EpilogueDefaultEEEEEvvEEEEvNT_6ParamsE,@"STO_CUDA_ENTRY STV_DEFAULT"
_ZN7cutlass13device_kernelINS_4gemm6kernel13GemmUniversalIN4cute5tupleIJiiiiEEENS1_10collective13CollectiveMmaINS1_37MainloopSm90TmaGmmaWarpSpecializedFP8ILi4ENS5_IJNS4_1CILi1EEESB_SB_EEENS1_35KernelTmaWarpSpecializedCooperativeEEENS5_IJNSA_ILi256EEENSA_ILi128EEESG_EEENS_12float_e5m2_tENS5_IJlSB_lEEESI_SJ_NS4_8TiledMMAINS4_8MMA_AtomIJNS4_4SM904GMMA31MMA_64x128x32_F32E5M2E5M2_SS_TNILNSN_7ScaleInE1ELSP_1EEEEEENS4_6LayoutINS5_IJNSA_ILi2EEESB_SB_EEENS5_IJSB_NSA_ILi0EEESV_EEEEENS5_IJNS4_10UnderscoreESY_SY_EEEEENS4_13SM90_TMA_LOADENS4_14ComposedLayoutINS4_7SwizzleILi3ELi4ELi3EEENS4_18smem_ptr_flag_bitsILi8EEENSS_INS5_IJNSA_ILi8EEESG_EEENS5_IJSG_SB_EEEEEEEvNS4_8identityES11_S1B_vS1C_EENS_8epilogue10collective6detail29Sm90TmaWarpSpecializedAdapterINS1F_15DefaultEpilogueISI_SJ_SJ_NS1E_6thread17LinearCombinationISI_Li1EffLNS1J_9ScaleType4KindE0ELNS_15FloatRoundStyleE2ESI_EENS1_15EpilogueDefaultEEEEEvvEEEEvNT_6ParamsE:
[----:B------:R-:W0:Y:S02]  /*0000*/  LDC R1, c[0x0][0x28] ;  /* 0x00000a00ff017b82 */ /* 0x000e240000000800 */
[----:B0-----:R-:W-:Y:S01]  /*0010*/  VIADD R1, R1, 0xffffff10 ;  /* 0xffffff1001017836 */ /* 0x001fe20000000000 */
[----:B------:R-:W0:Y:S01]  /*0020*/  S2R R2, SR_TID.X ;  /* 0x0000000000027919 */ /* 0x000e220000002100 */
[----:B------:R-:W-:Y:S01]  /*0030*/  ELECT P0, URZ, PT ;  /* 0x00000000003f782f */ /* 0x000fe20003800000 */
[----:B------:R-:W-:Y:S01]  /*0040*/  BSSY B0, `(.L_x_0) ;  /* 0x0000015000007945 */ /* 0x000fe20003800000 */
[--C-:B0-----:R-:W-:Y:S02]  /*0050*/  SHF.R.U32.HI R0, RZ, 0x5, R2.reuse ;  /* 0x00000005ff007819 */ /* 0x101fe40000011602 */
[----:B------:R-:W-:-:S03]  /*0060*/  SHF.R.U32.HI R2, RZ, 0x7, R2 ;  /* 0x00000007ff027819 */ /* 0x000fc60000011602 */
[----:B------:R-:W0:Y:S04]  /*0070*/  SHFL.IDX PT, R3, R0, RZ, 0x1f ;  /* 0x00001fff00037589 */ /* 0x000e2800000e0000 */
[----:B------:R-:W1:Y:S01]  /*0080*/  SHFL.IDX PT, R2, R2, RZ, 0x1f ;  /* 0x00001fff02027589 */ /* 0x000e6200000e0000 */
[----:B0-----:R-:W-:Y:S02]  /*0090*/  R2UR UR4, R3 ;  /* 0x00000000030472ca */ /* 0x001fe400000e0000 */
[----:B-1----:R-:W-:-:S11]  /*00a0*/  R2UR UR6, R2 ;  /* 0x00000000020672ca */ /* 0x002fd600000e0000 */
[----:B------:R-:W-:Y:S02]  /*00b0*/  USHF.R.S32.HI UR5, URZ, 0x1f, UR4 ;  /* 0x0000001f3f057899 */ /* 0x000fe40008011404 */
[----:B------:R-:W-:Y:S02]  /*00c0*/  ISETP.NE.OR P0, PT, RZ, UR4, !P0 ;  /* 0x00000004ff007c0c */ /* 0x000fe4000c705670 */
[----:B------:R-:W-:-:S04]  /*00d0*/  ULEA.HI UR5, UR5, UR4, URZ, 0x2 ;  /* 0x0000000405057291 */ /* 0x000fc8000f8f103f */
[----:B------:R-:W-:-:S04]  /*00e0*/  ULOP3.LUT UR5, UR5, 0xfffffffc, URZ, 0xc0, !UPT ;  /* 0xfffffffc05057892 */ /* 0x000fc8000f8ec03f */
[----:B------:R-:W-:-:S03]  /*00f0*/  UIADD3 UR8, UR4, -UR5, URZ ;  /* 0x8000000504087290 */ /* 0x000fc6000fffe03f */
[----:B------:R-:W-:Y:S09]  /*0100*/  @P0 BRA `(.L_x_1) ;  /* 0x0000000000200947 */ /* 0x000ff20003800000 */
[----:B------:R-:W-:Y:S02]  /*0110*/  ULDC.64 UR4, c[0x0][0x198] ;  /* 0x0000660000047ab9 */ /* 0x000fe40000000a00 */
[----:B------:R-:W-:Y:S02]  /*0120*/  UIADD3 UR10, UP0, UR4, 0xf0, URZ ;  /* 0x000000f0040a7890 */ /* 0x000fe4000ff1e03f */
[----:B------:R-:W-:Y:S02]  /*0130*/  UIADD3 UR4, UP1, UR4, 0x1f0, URZ ;  /* 0x000001f004047890 */ /* 0x000fe4000ff3e03f */
[----:B------:R-:W-:Y:S02]  /*0140*/  UIADD3.X UR11, URZ, UR5, URZ, UP0, !UPT ;  /* 0x000000053f0b7290 */ /* 0x000fe400087fe43f */
[----:B------:R-:W-:-:S07]  /*0150*/  UIADD3.X UR5, URZ, UR5, URZ, UP1, !UPT ;  /* 0x000000053f057290 */ /* 0x000fce0008ffe43f */
[----:B------:R0:W-:Y:S02]  /*0160*/  UTMACCTL.PF [UR10] ;  /* 0x000000000a0079b9 */ /* 0x0001e40008040000 */
[----:B------:R0:W-:Y:S02]  /*0170*/  UTMACCTL.PF [UR4] ;  /* 0x00000000040079b9 */ /* 0x0001e40008040000 */
[----:B0-----:R-:W-:Y:S01]  /*0180*/  NOP ;  /* 0x0000000000007918 */ /* 0x001fe20000000000 */
.L_x_1:
[----:B------:R-:W-:Y:S05]  /*0190*/  BSYNC B0 ;  /* 0x0000000000007941 */ /* 0x000fea0003800000 */
.L_x_0:
[----:B------:R-:W0:Y:S01]  /*01a0*/  SHFL.IDX PT, R2, R0, RZ, 0x1f ;  /* 0x00001fff00027589 */ /* 0x000e2200000e0000 */
[----:B------:R-:W-:Y:S01]  /*01b0*/  UISETP.NE.AND UP0, UPT, UR8, 0x3, UPT ;  /* 0x000000030800788c */ /* 0x000fe2000bf05270 */
[----:B------:R-:W-:Y:S01]  /*01c0*/  ISETP.NE.AND P1, PT, RZ, UR6, PT ;  /* 0x00000006ff007c0c */ /* 0x000fe2000bf25270 */
[----:B------:R-:W-:Y:S02]  /*01d0*/  UIADD3 UR10, UR6, -0x1, URZ ;  /* 0xffffffff060a7890 */ /* 0x000fe4000fffe03f */
[----:B------:R-:W-:Y:S02]  /*01e0*/  UISETP.EQ.OR UP0, UPT, UR8, URZ, !UP0 ;  /* 0x0000003f0800728c */ /* 0x000fe4000c702670 */
[----:B------:R-:W-:Y:S02]  /*01f0*/  UISETP.GE.U32.AND UP1, UPT, UR10, 0x2, UPT ;  /* 0x000000020a00788c */ /* 0x000fe4000bf26070 */
[----:B------:R-:W-:-:S04]  /*0200*/  UISETP.EQ.AND UP0, UPT, UR6, URZ, UP0 ;  /* 0x0000003f0600728c */ /* 0x000fc80008702270 */
[----:B------:R-:W-:-:S04]  /*0210*/  USEL UR13, URZ, 0x1, !UP0 ;  /* 0x000000013f0d7887 */ /* 0x000fc8000c000000 */
[----:B------:R-:W-:Y:S01]  /*0220*/  USEL UR13, UR13, 0x2, UP1 ;  /* 0x000000020d0d7887 */ /* 0x000fe20008800000 */
[----:B0-----:R-:W-:-:S13]  /*0230*/  ISETP.NE.AND P0, PT, R2, RZ, PT ;  /* 0x000000ff0200720c */ /* 0x001fda0003f05270 */
[----:B------:R-:W-:Y:S05]  /*0240*/  @P0 BRA `(.L_x_2) ;  /* 0x0000000000580947 */ /* 0x000fea0003800000 */
[----:B------:R-:W0:Y:S01]  /*0250*/  S2UR UR9, SR_CgaCtaId ;  /* 0x00000000000979c3 */ /* 0x000e220000008800 */
[----:B------:R-:W-:Y:S01]  /*0260*/  UMOV UR4, 0x400 ;  /* 0x0000040000047882 */ /* 0x000fe20000000000 */
[----:B------:R-:W-:Y:S01]  /*0270*/  UMOV UR5, 0x1 ;  /* 0x0000000100057882 */ /* 0x000fe20000000000 */
[----:B------:R-:W-:Y:S01]  /*0280*/  UMOV UR6, 0x100 ;  /* 0x0000010000067882 */ /* 0x000fe20000000000 */
[----:B------:R-:W-:Y:S01]  /*0290*/  ELECT P0, URZ, PT ;  /* 0x00000000003f782f */ /* 0x000fe20003800000 */
[----:B------:R-:W-:-:S04]  /*02a0*/  UIADD3 UR6, -UR6, 0x100000, URZ ;  /* 0x0010000006067890 */ /* 0x000fc8000fffe13f */
[----:B------:R-:W-:Y:S02]  /*02b0*/  USHF.L.U32 UR7, UR6, 0xb, URZ ;  /* 0x0000000b06077899 */ /* 0x000fe4000800063f */
[----:B------:R-:W-:Y:S02]  /*02c0*/  USHF.L.U32 UR6, UR6, 0x1, URZ ;  /* 0x0000000106067899 */ /* 0x000fe4000800063f */
[----:B0-----:R-:W-:Y:S02]  /*02d0*/  ULEA UR9, UR9, UR4, 0x18 ;  /* 0x0000000409097291 */ /* 0x001fe4000f8ec03f */
[----:B------:R-:W-:-:S04]  /*02e0*/  UIADD3 UR4, -UR5, 0x100000, URZ ;  /* 0x0010000005047890 */ /* 0x000fc8000fffe13f */
[----:B------:R-:W-:Y:S02]  /*02f0*/  USHF.L.U32 UR5, UR4, 0xb, URZ ;  /* 0x0000000b04057899 */ /* 0x000fe4000800063f */
[----:B------:R-:W-:Y:S01]  /*0300*/  USHF.L.U32 UR4, UR4, 0x1, URZ ;  /* 0x0000000104047899 */ /* 0x000fe2000800063f */
[----:B------:R-:W0:Y:S11]  /*0310*/  FENCE.VIEW.ASYNC.S ;  /* 0x00000000000073c6 */ /* 0x000e360000000000 */
[----:B0-----:R0:W1:Y:S01]  /*0320*/  SYNCS.EXCH.64 URZ, [UR9], UR4 ;  /* 0x00000004093f75b2 */ /* 0x0010620008000100 */
[----:B------:R0:W2:Y:S01]  /*0330*/  SYNCS.EXCH.64 URZ, [UR9+0x20], UR6 ;  /* 0x00002006093f75b2 */ /* 0x0000a20008000100 */
[----:B------:R0:W3:Y:S01]  /*0340*/  SYNCS.EXCH.64 URZ, [UR9+0x8], UR4 ;  /* 0x00000804093f75b2 */ /* 0x0000e20008000100 */
[----:B------:R0:W4:Y:S01]  /*0350*/  SYNCS.EXCH.64 URZ, [UR9+0x28], UR6 ;  /* 0x00002806093f75b2 */ /* 0x0001220008000100 */
[----:B------:R0:W0:Y:S01]  /*0360*/  SYNCS.EXCH.64 URZ, [UR9+0x10], UR4 ;  /* 0x00001004093f75b2 */ /* 0x0000220008000100 */
[----:B------:R0:W0:Y:S01]  /*0370*/  SYNCS.EXCH.64 URZ, [UR9+0x30], UR6 ;  /* 0x00003006093f75b2 */ /* 0x0000220008000100 */
[----:B------:R0:W0:Y:S01]  /*0380*/  SYNCS.EXCH.64 URZ, [UR9+0x18], UR4 ;  /* 0x00001804093f75b2 */ /* 0x0000220008000100 */
[----:B------:R0:W0:Y:S01]  /*0390*/  SYNCS.EXCH.64 URZ, [UR9+0x38], UR6 ;  /* 0x00003806093f75b2 */ /* 0x0000220008000100 */
[----:B------:R-:W-:Y:S01]  /*03a0*/  NOP ;  /* 0x0000000000007918 */ /* 0x000fe20000000000 */
.L_x_2:
[----:B------:R-:W5:Y:S01]  /*03b0*/  SHFL.IDX PT, R0, R0, RZ, 0x1f ;  /* 0x00001fff00007589 */ /* 0x000f6200000e0000 */
[----:B------:R-:W1:Y:S01]  /*03c0*/  LDC R2, c[0x0][0x65c] ;  /* 0x00019700ff027b82 */ /* 0x000e620000000800 */
[----:B------:R-:W-:Y:S01]  /*03d0*/  ELECT P0, URZ, PT ;  /* 0x00000000003f782f */ /* 0x000fe20003800000 */
[----:B------:R-:W-:Y:S01]  /*03e0*/  IMAD.MOV.U32 R3, RZ, RZ, RZ ;  /* 0x000000ffff037224 */ /* 0x000fe200078e00ff */
[----:B0-----:R-:W-:Y:S01]  /*03f0*/  UMOV UR4, 0x20 ;  /* 0x0000002000047882 */ /* 0x001fe20000000000 */
[----:B------:R-:W-:Y:S01]  /*0400*/  NOP ;  /* 0x0000000000007918 */ /* 0x000fe20000000000 */
[----:B------:R-:W-:Y:S01]  /*0410*/  NOP ;  /* 0x0000000000007918 */ /* 0x000fe20000000000 */
[----:B-----5:R-:W-:Y:S02]  /*0420*/  ISETP.NE.OR P0, PT, R0, RZ, !P0 ;  /* 0x000000ff0000720c */ /* 0x020fe40004705670 */
[----:B-1----:R-:W-:Y:S01]  /*0430*/  ISETP.NE.AND P4, PT, R2, 0x1, PT ;  /* 0x000000010200780c */ /* 0x002fe20003f85270 */
[----:B------:R-:W0:Y:S01]  /*0440*/  S2R R0, SR_CTAID.Y ;  /* 0x0000000000007919 */ /* 0x000e220000002600 */
[----:B------:R-:W1:Y:S09]  /*0450*/  S2R R2, SR_CTAID.X ;  /* 0x0000000000027919 */ /* 0x000e720000002500 */
[----:B------:R-:W-:Y:S01]  /*0460*/  VOTEU.ALL UP0, P0 ;  /* 0x00000000003f7886 */ /* 0x000fe20000000000 */
[----:B------:R-:W-:Y:S01]  /*0470*/  VOTEU.ALL UP1, P0 ;  /* 0x00000000003f7886 */ /* 0x000fe20000020000 */
[----:B------:R-:W1:Y:S01]  /*0480*/  @P4 LDC R7, c[0x0][0x10] ;  /* 0x00000400ff074b82 */ /* 0x000e620000000800 */
[----:B------:R-:W-:-:S02]  /*0490*/  @P4 IMAD.MOV.U32 R5, RZ, RZ, RZ ;  /* 0x000000ffff054224 */ /* 0x000fc400078e00ff */
[----:B------:R-:W-:Y:S01]  /*04a0*/  @P4 IMAD.MOV.U32 R11, RZ, RZ, RZ ;  /* 0x000000ffff0b4224 */ /* 0x000fe200078e00ff */
[----:B------:R-:W-:Y:S01]  /*04b0*/  @!UP0 UMOV UR6, 0x400 ;  /* 0x0000040000068882 */ /* 0x000fe20000000000 */
[----:B------:R-:W-:-:S04]  /*04c0*/  @!UP0 UIADD3 UR4, -UR4, 0x100000, URZ ;  /* 0x0010000004048890 */ /* 0x000fc8000fffe13f */
[----:B------:R-:W-:Y:S02]  /*04d0*/  @!UP0 USHF.L.U32 UR5, UR4, 0xb, URZ ;  /* 0x0000000b04058899 */ /* 0x000fe4000800063f */
[----:B------:R-:W-:Y:S01]  /*04e0*/  @!UP0 USHF.L.U32 UR4, UR4, 0x1, URZ ;  /* 0x0000000104048899 */ /* 0x000fe2000800063f */
[----:B------:R-:W5:Y:S08]  /*04f0*/  @!P4 LDC R9, c[0x0][0xc] ;  /* 0x00000300ff09cb82 */ /* 0x000f700000000800 */
[----:B------:R-:W2:Y:S01]  /*0500*/  @!UP0 S2UR UR7, SR_CgaCtaId ;  /* 0x00000000000789c3 */ /* 0x000ea20000008800 */
[----:B0-----:R-:W-:-:S04]  /*0510*/  @P4 IMAD.MOV.U32 R4, RZ, RZ, R0 ;  /* 0x000000ffff044224 */ /* 0x001fc800078e0000 */
[----:B-1----:R-:W-:-:S04]  /*0520*/  @P4 IMAD.WIDE.U32 R6, R2, R7, R4 ;  /* 0x0000000702064225 */ /* 0x002fc800078e0004 */
[----:B------:R-:W-:Y:S02]  /*0530*/  @P4 IMAD.MOV.U32 R16, RZ, RZ, R6 ;  /* 0x000000ffff104224 */ /* 0x000fe400078e0006 */
[----:B------:R-:W-:Y:S02]  /*0540*/  @P4 IMAD.IADD R17, R7, 0x1, R11 ;  /* 0x0000000107114824 */ /* 0x000fe400078e020b */
[----:B-----5:R-:W-:-:S04]  /*0550*/  @!P4 IMAD.WIDE.U32 R4, R9, R0, R2 ;  /* 0x000000000904c225 */ /* 0x020fc800078e0002 */
[----:B------:R-:W-:Y:S02]  /*0560*/  @!P4 IMAD.MOV.U32 R16, RZ, RZ, R4 ;  /* 0x000000ffff10c224 */ /* 0x000fe400078e0004 */
[----:B------:R-:W-:Y:S01]  /*0570*/  @!P4 IMAD.MOV.U32 R17, RZ, RZ, R5 ;  /* 0x000000ffff11c224 */ /* 0x000fe200078e0005 */
[----:B--2---:R-:W-:Y:S02]  /*0580*/  @!UP0 ULEA UR6, UR7, UR6, 0x18 ;  /* 0x0000000607068291 */ /* 0x004fe4000f8ec03f */
[----:B------:R0:W-:Y:S01]  /*0590*/  STL [R1+0x74], R16 ;  /* 0x0000741001007387 */ /* 0x0001e20000100800 */
[----:B------:R-:W-:-:S03]  /*05a0*/  VOTEU.ALL UP0, P0 ;  /* 0x00000000003f7886 */ /* 0x000fc60000000000 */
[----:B------:R0:W-:Y:S04]  /*05b0*/  STL [R1+0x70], R17 ;  /* 0x0000701101007387 */ /* 0x0001e80000100800 */
[----:B------:R-:W1:Y:S02]  /*05c0*/  FENCE.VIEW.ASYNC.S ;  /* 0x00000000000073c6 */ /* 0x000e640000000000 */
[----:B-1----:R0:W3:Y:S01]  /*05d0*/  @!UP0 SYNCS.EXCH.64 URZ, [UR6+0x50], UR4 ;  /* 0x00005004063f85b2 */ /* 0x0020e20008000100 */
[----:B------:R0:W3:Y:S01]  /*05e0*/  @!UP1 SYNCS.EXCH.64 URZ, [UR6+0x58], UR4 ;  /* 0x00005804063f95b2 */ /* 0x0000e20008000100 */
[----:B------:R-:W-:Y:S01]  /*05f0*/  NOP ;  /* 0x0000000000007918 */ /* 0x000fe20000000000 */
[----:B---34-:R-:W-:Y:S06]  /*0600*/  BAR.SYNC.DEFER_BLOCKING 0x0 ;  /* 0x0000000000007b1d */ /* 0x018fec0000010000 */
[----:B0-----:R-:W-:Y:S05]  /*0610*/  @!P1 BRA `(.L_x_3) ;  /* 0x000000e400809947 */ /* 0x001fea0003800000 */
[----:B------:R-:W-:-:S06]  /*0620*/  UISETP.GT.U32.AND UP0, UPT, UR10, 0x1, UPT ;  /* 0x000000010a00788c */ /* 0x000fcc000bf04070 */
[----:B------:R-:W-:-:S13]  /*0630*/  PLOP3.LUT P0, PT, PT, PT, UP0, 0x80, 0x0 ;  /* 0x000000000000781c */ /* 0x000fda0003f0f008 */
[----:B------:R-:W-:Y:S05]  /*0640*/  @P0 EXIT ;  /* 0x000000000000094d */ /* 0x000fea0003800000 */
[----:B------:R-:W-:Y:S01]  /*0650*/  IMAD.MOV.U32 R6, RZ, RZ, -0x1 ;  /* 0xffffffffff067424 */ /* 0x000fe200078e00ff */
[----:B------:R-:W-:Y:S01]  /*0660*/  ULDC.64 UR4, c[0x0][0x650] ;  /* 0x0001940000047ab9 */ /* 0x000fe20000000a00 */
[----:B------:R-:W-:Y:S01]  /*0670*/  IMAD.MOV.U32 R5, RZ, RZ, -0x1 ;  /* 0xffffffffff057424 */ /* 0x000fe200078e00ff */
[----:B------:R-:W-:Y:S01]  /*0680*/  ISETP.GE.U32.AND P0, PT, R16, UR4, PT ;  /* 0x0000000410007c0c */ /* 0x000fe2000bf06070 */
[----:B------:R-:W-:Y:S01]  /*0690*/  UMOV UR12, 0xffffffff ;  /* 0xffffffff000c7882 */ /* 0x000fe20000000000 */
[----:B------:R0:W-:Y:S01]  /*06a0*/  STL [R1+0x7c], R6 ;  /* 0x00007c0601007387 */ /* 0x0001e20000100800 */
[----:B------:R-:W-:Y:S02]  /*06b0*/  PRMT R4, RZ, 0x7610, R4 ;  /* 0x00007610ff047816 */ /* 0x000fe40000000004 */
[----:B------:R-:W-:Y:S01]  /*06c0*/  ISETP.GE.U32.AND.EX P0, PT, R17, UR5, PT, P0 ;  /* 0x0000000511007c0c */ /* 0x000fe2000bf06100 */
[----:B------:R0:W-:-:S12]  /*06d0*/  STL [R1+0x78], R5 ;  /* 0x0000780501007387 */ /* 0x0001d80000100800 */
[----:B0-----:R-:W-:Y:S05]  /*06e0*/  @P0 BRA `(.L_x_4) ;  /* 0x0000000400680947 */ /* 0x001fea0003800000 */
[----:B------:R-:W0:Y:S01]  /*06f0*/  LDC.64 R12, c[0x0][0x628] ;  /* 0x00018a00ff0c7b82 */ /* 0x000e220000000a00 */
[----:B------:R-:W-:Y:S02]  /*0700*/  IMAD.MOV.U32 R4, RZ, RZ, R16 ;  /* 0x000000ffff047224 */ /* 0x000fe400078e0010 */
[----:B------:R-:W-:-:S05]  /*0710*/  IMAD.MOV.U32 R5, RZ, RZ, R17 ;  /* 0x000000ffff057224 */ /* 0x000fca00078e0011 */
[----:B------:R-:W1:Y:S08]  /*0720*/  LDC R10, c[0x0][0x630] ;  /* 0x00018c00ff0a7b82 */ /* 0x000e700000000800 */
[----:B------:R-:W2:Y:S01]  /*0730*/  LDC.64 R14, c[0x0][0x620] ;  /* 0x00018800ff0e7b82 */ /* 0x000ea20000000a00 */
[----:B0-----:R-:W-:-:S04]  /*0740*/  ISETP.NE.U32.AND P0, PT, R12, RZ, PT ;  /* 0x000000ff0c00720c */ /* 0x001fc80003f05070 */
[----:B------:R-:W-:-:S13]  /*0750*/  ISETP.NE.AND.EX P0, PT, R13, RZ, PT, P0 ;  /* 0x000000ff0d00720c */ /* 0x000fda0003f05300 */
[----:B-12---:R-:W-:Y:S05]  /*0760*/  @!P0 BRA `(.L_x_5) ;  /* 0x0000000000288947 */ /* 0x006fea0003800000 */
[----:B------:R-:W0:Y:S02]  /*0770*/  LDC R9, c[0x0][0x634] ;  /* 0x00018d00ff097b82 */ /* 0x000e240000000800 */
[----:B0-----:R-:W-:-:S05]  /*0780*/  IADD3 R9, P0, R16, R9, RZ ;  /* 0x0000000910097210 */ /* 0x001fca0007f1e0ff */
[----:B------:R-:W-:-:S04]  /*0790*/  IMAD.X R11, RZ, RZ, R17, P0 ;  /* 0x000000ffff0b7224 */ /* 0x000fc800000e0611 */
[----:B------:R-:W-:-:S04]  /*07a0*/  IMAD.WIDE.U32 R4, R11, R12, RZ ;  /* 0x0000000c0b047225 */ /* 0x000fc800078e00ff */
[----:B------:R-:W-:-:S04]  /*07b0*/  IMAD.WIDE.U32 R6, P0, R9, R13, R4 ;  /* 0x0000000d09067225 */ /* 0x000fc80007800004 */
[----:B------:R-:W-:-:S04]  /*07c0*/  IMAD.WIDE.U32 R4, R9, R12, RZ ;  /* 0x0000000c09047225 */ /* 0x000fc800078e00ff */
[----:B------:R-:W-:Y:S01]  /*07d0*/  IMAD.X R9, RZ, RZ, RZ, P0 ;  /* 0x000000ffff097224 */ /* 0x000fe200000e06ff */
[----:B------:R-:W-:Y:S01]  /*07e0*/  IADD3 RZ, P0, R5, R6, RZ ;  /* 0x0000000605ff7210 */ /* 0x000fe20007f1e0ff */
[----:B------:R-:W-:-:S04]  /*07f0*/  IMAD.MOV.U32 R8, RZ, RZ, R7 ;  /* 0x000000ffff087224 */ /* 0x000fc800078e0007 */
[----:B------:R-:W-:-:S08]  /*0800*/  IMAD.WIDE.U32.X R4, R11, R13, R8, P0 ;  /* 0x0000000d0b047225 */ /* 0x000fd000000e0408 */
.L_x_5:
[-CC-:B------:R-:W-:Y:S01]  /*0810*/  SHF.R.U64 R24, R4, R10.reuse, R5.reuse ;  /* 0x0000000a04187219 */ /* 0x180fe20000001205 */
[----:B------:R-:W0:Y:S01]  /*0820*/  LDC R8, c[0x0][0x618] ;  /* 0x00018600ff087b82 */ /* 0x000e220000000800 */
[----:B------:R-:W-:Y:S01]  /*0830*/  SHF.R.U32.HI R4, RZ, R10, R5 ;  /* 0x0000000aff047219 */ /* 0x000fe20000011605 */
[----:B------:R-:W-:Y:S01]  /*0840*/  ULDC UR4, c[0x0][0x150] ;  /* 0x0000540000047ab9 */ /* 0x000fe20000000800 */
[----:B------:R-:W-:Y:S01]  /*0850*/  IADD3 R9, P0, RZ, -R24, RZ ;  /* 0x80000018ff097210 */ /* 0x000fe20007f1e0ff */
[----:B------:R-:W-:Y:S01]  /*0860*/  IMAD.MOV.U32 R5, RZ, RZ, R17 ;  /* 0x000000ffff057224 */ /* 0x000fe200078e0011 */
[----:B------:R-:W-:-:S03]  /*0870*/  I2FP.F32.U32 R3, R2 ;  /* 0x0000000200037245 */ /* 0x000fc60000201000 */
[----:B------:R-:W1:Y:S01]  /*0880*/  LDC.64 R18, c[0x0][0x640] ;  /* 0x00019000ff127b82 */ /* 0x000e620000000a00 */
[----:B------:R-:W-:Y:S02]  /*0890*/  IMAD.X R11, RZ, RZ, ~R4, P0 ;  /* 0x000000ffff0b7224 */ /* 0x000fe400000e0e04 */
[----:B------:R-:W-:Y:S01]  /*08a0*/  FMUL R3, R3, UR4 ;  /* 0x0000000403037c20 */ /* 0x000fe20008400000 */
[----:B------:R-:W-:Y:S01]  /*08b0*/  IMAD.MOV.U32 R4, RZ, RZ, R16 ;  /* 0x000000ffff047224 */ /* 0x000fe200078e0010 */
[----:B------:R-:W-:Y:S01]  /*08c0*/  ULDC UR4, c[0x0][0x154] ;  /* 0x0000550000047ab9 */ /* 0x000fe20000000800 */
[-C--:B------:R-:W-:Y:S02]  /*08d0*/  IMAD R6, R11, R14.reuse, RZ ;  /* 0x0000000e0b067224 */ /* 0x080fe400078e02ff */
[C---:B------:R-:W-:Y:S01]  /*08e0*/  IMAD.WIDE.U32 R4, R9.reuse, R14, R4 ;  /* 0x0000000e09047225 */ /* 0x040fe200078e0004 */
[----:B------:R-:W2:Y:S01]  /*08f0*/  LDC R10, c[0x0][0x608] ;  /* 0x00018200ff0a7b82 */ /* 0x000ea20000000800 */
[----:B------:R-:W3:Y:S02]  /*0900*/  F2I.U32.TRUNC.NTZ R3, R3 ;  /* 0x0000000300037305 */ /* 0x000ee4000020f000 */
[----:B------:R-:W-:-:S04]  /*0910*/  IMAD R9, R9, R15, R6 ;  /* 0x0000000f09097224 */ /* 0x000fc800078e0206 */
[----:B------:R-:W-:Y:S01]  /*0920*/  IMAD.IADD R5, R5, 0x1, R9 ;  /* 0x0000000105057824 */ /* 0x000fe200078e0209 */
[----:B------:R-:W4:Y:S01]  /*0930*/  LDC R7, c[0x0][0x144] ;  /* 0x00005100ff077b82 */ /* 0x000f220000000800 */
[----:B------:R-:W-:-:S03]  /*0940*/  IMAD.MOV.U32 R9, RZ, RZ, 0x1 ;  /* 0x00000001ff097424 */ /* 0x000fc600078e00ff */
[----:B0-----:R-:W-:Y:S02]  /*0950*/  SHF.R.U64 R12, R4, R8, R5 ;  /* 0x00000008040c7219 */ /* 0x001fe40000001205 */
[----:B------:R-:W-:Y:S02]  /*0960*/  I2FP.F32.U32 R4, R0 ;  /* 0x0000000000047245 */ /* 0x000fe40000201000 */
[----:B------:R-:W0:Y:S01]  /*0970*/  LDC R14, c[0x0][0x658] ;  /* 0x00019600ff0e7b82 */ /* 0x000e220000000800 */
[----:B-1----:R-:W-:Y:S01]  /*0980*/  ISETP.NE.U32.AND P0, PT, R18, RZ, PT ;  /* 0x000000ff1200720c */ /* 0x002fe20003f05070 */
[----:B---3--:R-:W-:Y:S02]  /*0990*/  IMAD.MOV R6, RZ, RZ, -R3 ;  /* 0x000000ffff067224 */ /* 0x008fe400078e0a03 */
[----:B------:R-:W-:Y:S01]  /*09a0*/  FMUL R4, R4, UR4 ;  /* 0x0000000404047c20 */ /* 0x000fe20008400000 */
[----:B------:R-:W-:Y:S01]  /*09b0*/  SHF.R.U32.HI R3, RZ, R8, R5 ;  /* 0x00000008ff037219 */ /* 0x000fe20000011605 */
[----:B------:R-:W-:Y:S01]  /*09c0*/  IMAD.MOV.U32 R5, RZ, RZ, -0x1 ;  /* 0xffffffffff057424 */ /* 0x000fe200078e00ff */
[----:B------:R-:W-:Y:S01]  /*09d0*/  ISETP.NE.AND.EX P0, PT, R19, RZ, PT, P0 ;  /* 0x000000ff1300720c */ /* 0x000fe20003f05300 */
[----:B------:R1:W3:Y:S01]  /*09e0*/  F2I.U32.TRUNC.NTZ R11, R4 ;  /* 0x00000004000b7305 */ /* 0x0002e2000020f000 */
[----:B------:R-:W1:Y:S01]  /*09f0*/  LDC R13, c[0x0][0x148] ;  /* 0x00005200ff0d7b82 */ /* 0x000e620000000800 */
[----:B--2---:R-:W-:-:S02]  /*0a00*/  SHF.R.U64 R23, R12, R10, R3 ;  /* 0x0000000a0c177219 */ /* 0x004fc40000001203 */
[----:B------:R-:W-:-:S05]  /*0a10*/  SHF.R.U32.HI R3, RZ, R10, R3 ;  /* 0x0000000aff037219 */ /* 0x000fca0000011603 */
[----:B------:R-:W2:Y:S01]  /*0a20*/  LDC R17, c[0x0][0x600] ;  /* 0x00018000ff117b82 */ /* 0x000ea20000000800 */
[----:B----4-:R-:W-:-:S07]  /*0a30*/  IMAD R8, R7, R6, R2 ;  /* 0x0000000607087224 */ /* 0x010fce00078e0202 */
[----:B------:R-:W4:Y:S01]  /*0a40*/  LDC R16, c[0x0][0x648] ;  /* 0x00019200ff107b82 */ /* 0x000f220000000800 */
[-C--:B0-----:R-:W-:Y:S02]  /*0a50*/  SHF.L.U32 R2, R5, R14.reuse, RZ ;  /* 0x0000000e05027219 */ /* 0x081fe400000006ff */
[--C-:B------:R-:W-:Y:S02]  /*0a60*/  SHF.R.U64 R22, R23, R14, R3.reuse ;  /* 0x0000000e17167219 */ /* 0x100fe40000001203 */
[----:B------:R-:W-:Y:S02]  /*0a70*/  LOP3.LUT R10, RZ, R2, RZ, 0x33, !PT ;  /* 0x00000002ff0a7212 */ /* 0x000fe400078e33ff */
[-C--:B------:R-:W-:Y:S01]  /*0a80*/  SHF.R.U32.HI R3, RZ, R14.reuse, R3 ;  /* 0x0000000eff037219 */ /* 0x080fe20000011603 */
[----:B------:R-:W0:Y:S01]  /*0a90*/  LDC R21, c[0x0][0x638] ;  /* 0x00018e00ff157b82 */ /* 0x000e220000000800 */
[----:B------:R-:W-:Y:S01]  /*0aa0*/  SHF.L.U32 R9, R9, R14, RZ ;  /* 0x0000000e09097219 */ /* 0x000fe200000006ff */
[----:B------:R-:W-:-:S06]  /*0ab0*/  IMAD.MOV.U32 R2, RZ, RZ, R22 ;  /* 0x000000ffff027224 */ /* 0x000fcc00078e0016 */
[----:B------:R-:W0:Y:S01]  /*0ac0*/  LDC R20, c[0x0][0x610] ;  /* 0x00018400ff147b82 */ /* 0x000e220000000800 */
[----:B-1-3--:R-:W-:Y:S05]  /*0ad0*/  @!P0 BRA `(.L_x_6) ;  /* 0x0000000000288947 */ /* 0x00afea0003800000 */
[----:B------:R-:W1:Y:S02]  /*0ae0*/  LDC R7, c[0x0][0x64c] ;  /* 0x00019300ff077b82 */ /* 0x000e640000000800 */
[----:B-1----:R-:W-:-:S05]  /*0af0*/  IADD3 R7, P0, R22, R7, RZ ;  /* 0x0000000716077210 */ /* 0x002fca0007f1e0ff */
        /* <DEDUP_REMOVED lines=8> */
.L_x_6:
[----:B----4-:R-:W-:Y:S01]  /*0b80*/  SHF.R.U64 R2, R2, R16, R3 ;  /* 0x0000001002027219 */ /* 0x010fe20000001203 */
[----:B--2---:R-:W-:Y:S01]  /*0b90*/  VIADD R3, R17, 0xffffffff ;  /* 0xffffffff11037836 */ /* 0x004fe20000000000 */
[----:B------:R-:W-:Y:S01]  /*0ba0*/  LOP3.LUT R10, R23, R10, RZ, 0xc0, !PT ;  /* 0x0000000a170a7212 */ /* 0x000fe200078ec0ff */
[----:B------:R-:W-:Y:S01]  /*0bb0*/  IMAD.MOV R11, RZ, RZ, -R11 ;  /* 0x000000ffff0b7224 */ /* 0x000fe200078e0a0b */
[----:B------:R-:W-:Y:S01]  /*0bc0*/  R2UR UR12, R24 ;  /* 0x00000000180c72ca */ /* 0x000fe200000e0000 */
[----:B------:R-:W-:Y:S01]  /*0bd0*/  IMAD.MOV R4, RZ, RZ, -R2 ;  /* 0x000000ffff047224 */ /* 0x000fe200078e0a02 */
[----:B------:R-:W-:Y:S01]  /*0be0*/  LOP3.LUT R3, R12, R3, RZ, 0xc0, !PT ;  /* 0x000000030c037212 */ /* 0x000fe200078ec0ff */
[----:B------:R-:W-:Y:S02]  /*0bf0*/  @P4 IMAD R8, R13, R11, R0 ;  /* 0x0000000b0d084224 */ /* 0x000fe400078e0200 */
[----:B------:R-:W-:Y:S02]  /*0c00*/  IMAD R9, R9, R2, R10 ;  /* 0x0000000209097224 */ /* 0x000fe400078e020a */
[----:B0-----:R-:W-:-:S02]  /*0c10*/  IMAD R0, R4, R21, R22 ;  /* 0x0000001504007224 */ /* 0x001fc400078e0216 */
[----:B------:R-:W-:Y:S02]  /*0c20*/  IMAD R8, R9, R20, R8 ;  /* 0x0000001409087224 */ /* 0x000fe400078e0208 */
[----:B------:R-:W-:Y:S02]  /*0c30*/  IMAD R3, R0, R17, R3 ;  /* 0x0000001100037224 */ /* 0x000fe400078e0203 */
[----:B------:R-:W-:-:S03]  /*0c40*/  IMAD.MOV.U32 R4, RZ, RZ, 0x1 ;  /* 0x00000001ff047424 */ /* 0x000fc600078e00ff */
[----:B------:R-:W-:Y:S02]  /*0c50*/  SEL R2, R3, R8, !P4 ;  /* 0x0000000803027207 */ /* 0x000fe40006000000 */
[----:B------:R-:W-:-:S03]  /*0c60*/  SEL R0, R8, R3, !P4 ;  /* 0x0000000308007207 */ /* 0x000fc60006000000 */
[----:B------:R0:W-:Y:S04]  /*0c70*/  STL [R1+0x78], R2 ;  /* 0x0000780201007387 */ /* 0x0001e80000100800 */
[----:B------:R0:W-:Y:S02]  /*0c80*/  STL [R1+0x7c], R0 ;  /* 0x00007c0001007387 */ /* 0x0001e40000100800 */
.L_x_4:
[----:B------:R-:W-:-:S08]  /*0c90*/  NOP ;  /* 0x0000000000007918 */ /* 0x000fd00000000000 */
[----:B------:R-:W1:Y:S02]  /*0ca0*/  USETMAXREG.TRY_ALLOC.CTAPOOL UP0, 0xe8 ;  /* 0x000000e8000079c8 */ /* 0x000e640008000600 */
[----:B-1----:R-:W-:-:S13]  /*0cb0*/  PLOP3.LUT P0, PT, PT, PT, UP0, 0x80, 0x0 ;  /* 0x000000000000781c */ /* 0x002fda0003f0f008 */
[----:B------:R-:W-:Y:S05]  /*0cc0*/  @!P0 BRA `(.L_x_4) ;  /* 0xfffffffc00f08947 */ /* 0x000fea000383ffff */
[----:B------:R-:W-:Y:S01]  /*0cd0*/  ULDC.64 UR4, c[0x0][0x598] ;  /* 0x0001660000047ab9 */ /* 0x000fe20000000a00 */
[----:B------:R-:W-:Y:S01]  /*0ce0*/  ULDC.64 UR14, c[0x0][0x208] ;  /* 0x00008200000e7ab9 */ /* 0x000fe20000000a00 */
[----:B------:R-:W-:-:S04]  /*0cf0*/  ISETP.NE.U32.AND P0, PT, RZ, UR4, PT ;  /* 0x00000004ff007c0c */ /* 0x000fc8000bf05070 */
[----:B------:R-:W-:-:S13]  /*0d00*/  ISETP.NE.AND.EX P0, PT, RZ, UR5, PT, P0 ;  /* 0x00000005ff007c0c */ /* 0x000fda000bf05300 */
[----:B------:R-:W-:Y:S05]  /*0d10*/  @!P0 BRA `(.L_x_7) ;  /* 0x0000000000208947 */ /* 0x000fea0003800000 */
[----:B0-----:R-:W0:Y:S02]  /*0d20*/  LDC.64 R2, c[0x0][0x598] ;  /* 0x00016600ff027b82 */ /* 0x001e240000000a00 */
[----:B0-----:R-:W2:Y:S02]  /*0d30*/  LDG.E.64 R2, desc[UR14][R2.64] ;  /* 0x0000000e02027981 */ /* 0x001ea4000c1e1b00 */
[----:B--2---:R-:W-:-:S04]  /*0d40*/  ISETP.NE.U32.AND P0, PT, R2, RZ, PT ;  /* 0x000000ff0200720c */ /* 0x004fc80003f05070 */
[----:B------:R-:W-:-:S13]  /*0d50*/  ISETP.NE.AND.EX P0, PT, R3, RZ, PT, P0 ;  /* 0x000000ff0300720c */ /* 0x000fda0003f05300 */
[----:B------:R-:W-:Y:S05]  /*0d60*/  @!P0 BRA `(.L_x_7) ;  /* 0x00000000000c8947 */ /* 0x000fea0003800000 */
[----:B------:R-:W2:Y:S02]  /*0d70*/  LD.E R2, desc[UR14][R2.64] ;  /* 0x0000000e02027980 */ /* 0x000ea4000c101900 */
[----:B--2---:R-:W-:Y:S01]  /*0d80*/  R2UR UR20, R2 ;  /* 0x00000000021472ca */ /* 0x004fe200000e0000 */
[----:B------:R-:W-:-:S14]  /*0d90*/  BRA `(.L_x_8) ;  /* 0x0000000000247947 */ /* 0x000fdc0003800000 */
.L_x_7:
[----:B------:R-:W-:Y:S02]  /*0da0*/  ULDC.64 UR4, c[0x0][0x588] ;  /* 0x0001620000047ab9 */ /* 0x000fe40000000a00 */
[----:B------:R-:W-:-:S04]  /*0db0*/  ISETP.NE.U32.AND P0, PT, RZ, UR4, PT ;  /* 0x00000004ff007c0c */ /* 0x000fc8000bf05070 */
[----:B------:R-:W-:-:S13]  /*0dc0*/  ISETP.NE.AND.EX P0, PT, RZ, UR5, PT, P0 ;  /* 0x00000005ff007c0c */ /* 0x000fda000bf05300 */
[----:B------:R-:W-:Y:S05]  /*0dd0*/  @!P0 BRA `(.L_x_9) ;  /* 0x0000000000108947 */ /* 0x000fea0003800000 */
[----:B0-----:R-:W0:Y:S02]  /*0de0*/  LDC.64 R2, c[0x0][0x588] ;  /* 0x00016200ff027b82 */ /* 0x001e240000000a00 */
[----:B0-----:R-:W2:Y:S02]  /*0df0*/  LDG.E R2, desc[UR14][R2.64] ;  /* 0x0000000e02027981 */ /* 0x001ea4000c1e1900 */
[----:B--2---:R-:W-:Y:S01]  /*0e00*/  R2UR UR20, R2 ;  /* 0x00000000021472ca */ /* 0x004fe200000e0000 */
[----:B------:R-:W-:-:S14]  /*0e10*/  BRA `(.L_x_8) ;  /* 0x0000000000047947 */ /* 0x000fdc0003800000 */
.L_x_9:
[----:B------:R-:W-:-:S05]  /*0e20*/  ULDC UR20, c[0x0][0x580] ;  /* 0x0001600000147ab9 */ /* 0x000fca0000000800 */
.L_x_8:
[----:B------:R-:W-:Y:S02]  /*0e30*/  ULDC.64 UR4, c[0x0][0x5a0] ;  /* 0x0001680000047ab9 */ /* 0x000fe40000000a00 */
        /* <DEDUP_REMOVED lines=11> */
.L_x_10:
        /* <DEDUP_REMOVED lines=8> */
.L_x_12:
[----:B------:R-:W-:-:S05]  /*0f70*/  ULDC UR21, c[0x0][0x584] ;  /* 0x0001610000157ab9 */ /* 0x000fca0000000800 */
.L_x_11:
[----:B------:R-:W-:-:S13]  /*0f80*/  LOP3.LUT P0, RZ, R4, 0xff, RZ, 0xc0, !PT ;  /* 0x000000ff04ff7812 */ /* 0x000fda000780c0ff */
[----:B------:R-:W-:Y:S05]  /*0f90*/  @!P0 EXIT ;  /* 0x000000000000894d */ /* 0x000fea0003800000 */
[----:B------:R-:W-:Y:S01]  /*0fa0*/  ULDC UR4, c[0x0][0x28c] ;  /* 0x0000a30000047ab9 */ /* 0x000fe20000000800 */
[----:B------:R-:W-:Y:S02]  /*0fb0*/  ULOP3.LUT UR22, UR13, 0x1, URZ, 0xfc, !UPT ;  /* 0x000000010d167892 */ /* 0x000fe4000f8efc3f */
[----:B------:R-:W-:-:S04]  /*0fc0*/  UIADD3 UR4, UR4, 0x7f, URZ ;  /* 0x0000007f04047890 */ /* 0x000fc8000fffe03f */
[----:B------:R-:W-:-:S04]  /*0fd0*/  USHF.R.S32.HI UR5, URZ, 0x1f, UR4 ;  /* 0x0000001f3f057899 */ /* 0x000fc80008011404 */
[----:B------:R-:W-:-:S03]  /*0fe0*/  ULEA.HI UR5, UR5, UR4, URZ, 0x7 ;  /* 0x0000000405057291 */ /* 0x000fc6000f8f383f */
[----:B------:R-:W-:Y:S01]  /*0ff0*/  UMOV UR4, URZ ;  /* 0x0000003f00047c82 */ /* 0x000fe20008000000 */
[----:B------:R-:W-:-:S03]  /*1000*/  USHF.R.S32.HI UR9, URZ, 0x7, UR5 ;  /* 0x000000073f097899 */ /* 0x000fc60008011405 */
[----:B------:R-:W-:-:S09]  /*1010*/  UMOV UR5, URZ ;  /* 0x0000003f00057c82 */ /* 0x000fd20008000000 */
.L_x_293:
[----:B0-----:R-:W0:Y:S01]  /*1020*/  S2R R0, SR_TID.X ;  /* 0x0000000000007919 */ /* 0x001e220000002100 */
[----:B-1----:R-:W1:Y:S01]  /*1030*/  S2UR UR18, SR_CgaCtaId ;  /* 0x00000000001279c3 */ /* 0x002e620000008800 */
[----:B------:R-:W-:Y:S01]  /*1040*/  UMOV UR17, 0x400 ;  /* 0x0000040000117882 */ /* 0x000fe20000000000 */
[----:B------:R-:W-:Y:S01]  /*1050*/  UMOV UR6, URZ ;  /* 0x0000003f00067c82 */ /* 0x000fe20008000000 */
[----:B------:R-:W-:Y:S01]  /*1060*/  STL [R1+0x6c], RZ ;  /* 0x00006cff01007387 */ /* 0x000fe20000100800 */
[----:B------:R-:W-:Y:S01]  /*1070*/  UMOV UR7, URZ ;  /* 0x0000003f00077c82 */ /* 0x000fe20008000000 */
[----:B------:R-:W-:Y:S01]  /*1080*/  UMOV UR8, URZ ;  /* 0x0000003f00087c82 */ /* 0x000fe20008000000 */
[----:B------:R-:W-:Y:S01]  /*1090*/  UMOV UR23, UR5 ;  /* 0x0000000500177c82 */ /* 0x000fe20008000000 */
[----:B------:R-:W-:Y:S01]  /*10a0*/  STL [R1+0x68], RZ ;  /* 0x000068ff01007387 */ /* 0x000fe20000100800 */
[----:B--2---:R-:W2:Y:S01]  /*10b0*/  LDC R2, c[0x0][0x28c] ;  /* 0x0000a300ff027b82 */ /* 0x004ea20000000800 */
[----:B------:R-:W-:Y:S01]  /*10c0*/  UMOV UR24, UR4 ;  /* 0x0000000400187c82 */ /* 0x000fe20008000000 */
[----:B------:R-:W-:Y:S01]  /*10d0*/  CS2R R4, SRZ ;  /* 0x0000000000047805 */ /* 0x000fe2000001ff00 */
[----:B------:R-:W-:Y:S01]  /*10e0*/  STL [R1+0x64], RZ ;  /* 0x000064ff01007387 */ /* 0x000fe20000100800 */
[----:B------:R-:W-:-:S02]  /*10f0*/  CS2R R6, SRZ ;  /* 0x0000000000067805 */ /* 0x000fc4000001ff00 */
[----:B------:R-:W-:Y:S02]  /*1100*/  CS2R R8, SRZ ;  /* 0x0000000000087805 */ /* 0x000fe4000001ff00 */
[----:B------:R-:W-:Y:S01]  /*1110*/  CS2R R10, SRZ ;  /* 0x00000000000a7805 */ /* 0x000fe2000001ff00 */
[----:B------:R-:W-:Y:S01]  /*1120*/  STL [R1+0x60], RZ ;  /* 0x000060ff01007387 */ /* 0x000fe20000100800 */
[----:B------:R-:W-:Y:S02]  /*1130*/  CS2R R12, SRZ ;  /* 0x00000000000c7805 */ /* 0x000fe4000001ff00 */
[----:B------:R-:W-:Y:S02]  /*1140*/  CS2R R14, SRZ ;  /* 0x00000000000e7805 */ /* 0x000fe4000001ff00 */
        /* <DEDUP_REMOVED lines=12> */
[----:B------:R-:W-:Y:S02]  /*1210*/  CS2R R162, SRZ ;  /* 0x0000000000a27805 */ /* 0x000fe4000001ff00 */
[----:B0-----:R-:W-:Y:S01]  /*1220*/  LOP3.LUT R0, R0, 0x80, RZ, 0xc0, !PT ;  /* 0x0000008000007812 */ /* 0x001fe200078ec0ff */
[----:B------:R-:W-:Y:S01]  /*1230*/  STL [R1+0x50], RZ ;  /* 0x000050ff01007387 */ /* 0x000fe20000100800 */
[----:B--2---:R-:W-:Y:S02]  /*1240*/  ISETP.GE.AND P0, PT, R2, 0x1, PT ;  /* 0x000000010200780c */ /* 0x004fe40003f06270 */
[----:B------:R-:W-:Y:S02]  /*1250*/  CS2R R2, SRZ ;  /* 0x0000000000027805 */ /* 0x000fe4000001ff00 */
[----:B------:R-:W-:Y:S01]  /*1260*/  SHF.R.U32.HI R0, RZ, 0x7, R0 ;  /* 0x00000007ff007819 */ /* 0x000fe20000011600 */
        /* <DEDUP_REMOVED lines=8> */
[----:B------:R-:W0:Y:S01]  /*12f0*/  SHFL.IDX PT, R0, R0, RZ, 0x1f ;  /* 0x00001fff00007589 */ /* 0x000e2200000e0000 */
[----:B------:R-:W-:-:S02]  /*1300*/  CS2R R176, SRZ ;  /* 0x0000000000b07805 */ /* 0x000fc4000001ff00 */
[----:B------:R-:W-:Y:S02]  /*1310*/  CS2R R178, SRZ ;  /* 0x0000000000b27805 */ /* 0x000fe4000001ff00 */
[----:B------:R-:W-:Y:S01]  /*1320*/  CS2R R180, SRZ ;  /* 0x0000000000b47805 */ /* 0x000fe2000001ff00 */
[----:B------:R2:W-:Y:S01]  /*1330*/  STL [R1+0x44], RZ ;  /* 0x000044ff01007387 */ /* 0x0005e20000100800 */
[----:B------:R-:W-:Y:S02]  /*1340*/  CS2R R182, SRZ ;  /* 0x0000000000b67805 */ /* 0x000fe4000001ff00 */
[----:B------:R-:W-:Y:S02]  /*1350*/  CS2R R184, SRZ ;  /* 0x0000000000b87805 */ /* 0x000fe4000001ff00 */
[----:B------:R-:W-:Y:S01]  /*1360*/  CS2R R186, SRZ ;  /* 0x0000000000ba7805 */ /* 0x000fe2000001ff00 */
[----:B------:R2:W-:Y:S01]  /*1370*/  STL [R1+0x40], RZ ;  /* 0x000040ff01007387 */ /* 0x0005e20000100800 */
        /* <DEDUP_REMOVED lines=14> */
[----:B------:R-:W-:Y:S02]  /*1460*/  CS2R R210, SRZ ;  /* 0x0000000000d27805 */ /* 0x000fe4000001ff00 */
[----:B0-----:R-:W-:Y:S01]  /*1470*/  R2UR UR10, R0 ;  /* 0x00000000000a72ca */ /* 0x001fe200000e0000 */
[----:B------:R2:W-:Y:S01]  /*1480*/  STL [R1+0x30], RZ ;  /* 0x000030ff01007387 */ /* 0x0005e20000100800 */
[----:B------:R-:W-:Y:S01]  /*1490*/  IMAD.MOV.U32 R0, RZ, RZ, RZ ;  /* 0x000000ffff007224 */ /* 0x000fe200078e00ff */
[----:B------:R-:W-:-:S02]  /*14a0*/  CS2R R212, SRZ ;  /* 0x0000000000d47805 */ /* 0x000fc4000001ff00 */
[----:B------:R-:W-:Y:S01]  /*14b0*/  CS2R R214, SRZ ;  /* 0x0000000000d67805 */ /* 0x000fe2000001ff00 */
[----:B------:R2:W-:Y:S01]  /*14c0*/  STL [R1+0x2c], RZ ;  /* 0x00002cff01007387 */ /* 0x0005e20000100800 */
[----:B------:R-:W-:Y:S02]  /*14d0*/  CS2R R216, SRZ ;  /* 0x0000000000d87805 */ /* 0x000fe4000001ff00 */
[----:B------:R-:W-:Y:S02]  /*14e0*/  CS2R R218, SRZ ;  /* 0x0000000000da7805 */ /* 0x000fe4000001ff00 */
[----:B------:R-:W-:Y:S01]  /*14f0*/  CS2R R220, SRZ ;  /* 0x0000000000dc7805 */ /* 0x000fe2000001ff00 */
[----:B------:R2:W-:Y:S01]  /*1500*/  STL [R1+0x28], RZ ;  /* 0x000028ff01007387 */ /* 0x0005e20000100800 */
[----:B------:R-:W-:Y:S02]  /*1510*/  CS2R R222, SRZ ;  /* 0x0000000000de7805 */ /* 0x000fe4000001ff00 */
[----:B------:R-:W-:-:S02]  /*1520*/  CS2R R224, SRZ ;  /* 0x0000000000e07805 */ /* 0x000fc4000001ff00 */
[----:B------:R-:W-:Y:S01]  /*1530*/  CS2R R226, SRZ ;  /* 0x0000000000e27805 */ /* 0x000fe2000001ff00 */
[----:B------:R2:W-:Y:S01]  /*1540*/  STL [R1+0x24], RZ ;  /* 0x000024ff01007387 */ /* 0x0005e20000100800 */
[----:B------:R-:W-:Y:S01]  /*1550*/  ULEA.HI UR11, UR10, UR10, URZ, 0x1 ;  /* 0x0000000a0a0b7291 */ /* 0x000fe2000f8f083f */
[----:B------:R-:W-:Y:S01]  /*1560*/  IMAD.MOV.U32 R228, RZ, RZ, RZ ;  /* 0x000000ffffe47224 */ /* 0x000fe200078e00ff */
[----:B------:R-:W-:Y:S01]  /*1570*/  CS2R R88, SRZ ;  /* 0x0000000000587805 */ /* 0x000fe2000001ff00 */
[----:B------:R2:W-:Y:S01]  /*1580*/  STL [R1+0x20], RZ ;  /* 0x000020ff01007387 */ /* 0x0005e20000100800 */
[----:B------:R-:W-:Y:S01]  /*1590*/  ULOP3.LUT UR16, UR11, 0x7fffe, URZ, 0xc0, !UPT ;  /* 0x0007fffe0b107892 */ /* 0x000fe2000f8ec03f */
[----:B------:R-:W-:Y:S01]  /*15a0*/  CS2R R90, SRZ ;  /* 0x00000000005a7805 */ /* 0x000fe2000001ff00 */
[----:B-1----:R-:W-:Y:S01]  /*15b0*/  ULEA UR11, UR18, UR17, 0x18 ;  /* 0x00000011120b7291 */ /* 0x002fe2000f8ec03f */
[----:B------:R2:W-:Y:S01]  /*15c0*/  STL [R1+0x1c], RZ ;  /* 0x00001cff01007387 */ /* 0x0005e20000100800 */
[----:B------:R-:W-:Y:S01]  /*15d0*/  UIADD3 UR16, UR10, -UR16, URZ ;  /* 0x800000100a107290 */ /* 0x000fe2000fffe03f */
[----:B------:R-:W-:-:S02]  /*15e0*/  CS2R R92, SRZ ;  /* 0x00000000005c7805 */ /* 0x000fc4000001ff00 */
[----:B------:R-:W-:Y:S01]  /*15f0*/  CS2R R94, SRZ ;  /* 0x00000000005e7805 */ /* 0x000fe2000001ff00 */
[----:B------:R2:W-:Y:S01]  /*1600*/  STL [R1+0x18], RZ ;  /* 0x000018ff01007387 */ /* 0x0005e20000100800 */
[----:B------:R-:W-:Y:S01]  /*1610*/  ULEA UR16, UR16, UR11, 0xd ;  /* 0x0000000b10107291 */ /* 0x000fe2000f8e683f */
[----:B------:R-:W-:Y:S02]  /*1620*/  CS2R R96, SRZ ;  /* 0x0000000000607805 */ /* 0x000fe4000001ff00 */
[----:B------:R-:W-:Y:S01]  /*1630*/  CS2R R98, SRZ ;  /* 0x0000000000627805 */ /* 0x000fe2000001ff00 */
[----:B------:R2:W-:Y:S01]  /*1640*/  STL [R1+0x14], RZ ;  /* 0x000014ff01007387 */ /* 0x0005e20000100800 */
[----:B------:R-:W-:Y:S01]  /*1650*/  UIADD3 UR16, UR16, 0x100, URZ ;  /* 0x0000010010107890 */ /* 0x000fe2000fffe03f */
[----:B------:R-:W-:Y:S02]  /*1660*/  CS2R R100, SRZ ;  /* 0x0000000000647805 */ /* 0x000fe4000001ff00 */
[----:B------:R-:W-:Y:S01]  /*1670*/  CS2R R102, SRZ ;  /* 0x0000000000667805 */ /* 0x000fe2000001ff00 */
[----:B------:R2:W-:Y:S01]  /*1680*/  STL [R1+0x10], RZ ;  /* 0x000010ff01007387 */ /* 0x0005e20000100800 */
[----:B------:R-:W-:Y:S01]  /*1690*/  USHF.R.U32.HI UR10, URZ, 0x4, UR16 ;  /* 0x000000043f0a7899 */ /* 0x000fe20008011610 */
[----:B------:R-:W-:-:S02]  /*16a0*/  CS2R R104, SRZ ;  /* 0x0000000000687805 */ /* 0x000fc4000001ff00 */
[----:B------:R-:W-:Y:S01]  /*16b0*/  CS2R R106, SRZ ;  /* 0x00000000006a7805 */ /* 0x000fe2000001ff00 */
[----:B------:R2:W-:Y:S01]  /*16c0*/  STL [R1+0xc], RZ ;  /* 0x00000cff01007387 */ /* 0x0005e20000100800 */
[----:B------:R-:W-:Y:S01]  /*16d0*/  ULOP3.LUT UR10, UR10, 0x3fff, URZ, 0xc0, !UPT ;  /* 0x00003fff0a0a7892 */ /* 0x000fe2000f8ec03f */
        /* <DEDUP_REMOVED lines=10> */
[----:B------:R2:W-:Y:S01]  /*1780*/  STL [R1], RZ ;  /* 0x000000ff01007387 */ /* 0x0005e20000100800 */
[----:B------:R-:W-:Y:S02]  /*1790*/  CS2R R124, SRZ ;  /* 0x00000000007c7805 */ /* 0x000fe4000001ff00 */
[----:B------:R-:W-:Y:S02]  /*17a0*/  CS2R R126, SRZ ;  /* 0x00000000007e7805 */ /* 0x000fe4000001ff00 */
[----:B------:R-:W-:Y:S02]  /*17b0*/  CS2R R128, SRZ ;  /* 0x0000000000807805 */ /* 0x000fe4000001ff00 */
[----:B------:R-:W-:-:S02]  /*17c0*/  CS2R R130, SRZ ;  /* 0x0000000000827805 */ /* 0x000fc4000001ff00 */
[----:B------:R-:W-:Y:S02]  /*17d0*/  CS2R R132, SRZ ;  /* 0x0000000000847805 */ /* 0x000fe4000001ff00 */
[----:B------:R-:W-:Y:S02]  /*17e0*/  CS2R R134, SRZ ;  /* 0x0000000000867805 */ /* 0x000fe4000001ff00 */
        /* <DEDUP_REMOVED lines=9> */
[----:B---34-:R-:W-:-:S02]  /*1880*/  CS2R R26, SRZ ;  /* 0x00000000001a7805 */ /* 0x018fc4000001ff00 */
        /* <DEDUP_REMOVED lines=29> */
[----:B------:R-:W-:Y:S01]  /*1a60*/  CS2R R86, SRZ ;  /* 0x0000000000567805 */ /* 0x000fe2000001ff00 */
[----:B--2---:R-:W-:Y:S06]  /*1a70*/  @!P0 BRA `(.L_x_13) ;  /* 0x0000001000c08947 */ /* 0x004fec0003800000 */
[----:B------:R-:W-:-:S06]  /*1a80*/  UISETP.NE.AND UP0, UPT, UR22, 0x3, UPT ;  /* 0x000000031600788c */ /* 0x000fcc000bf05270 */
[----:B------:R-:W-:-:S13]  /*1a90*/  PLOP3.LUT P1, PT, PT, PT, UP0, 0x80, 0x0 ;  /* 0x000000000000781c */ /* 0x000fda0003f2f008 */
[----:B------:R-:W-:Y:S05]  /*1aa0*/  @!P1 BRA `(.L_x_14) ;  /* 0x0000000000049947 */ /* 0x000fea0003800000 */
[----:B------:R-:W-:Y:S01]  /*1ab0*/  BPT.TRAP 0x1 ;  /* 0x000000040000795c */ /* 0x000fe20000300000 */
.L_x_14:
[----:B------:R-:W-:Y:S01]  /*1ac0*/  ULEA UR6, UR5, UR11, 0x3 ;  /* 0x0000000b05067291 */ /* 0x000fe2000f8e183f */
[----:B------:R-:W-:-:S05]  /*1ad0*/  IMAD.U32 R0, RZ, RZ, UR4 ;  /* 0x00000004ff007e24 */ /* 0x000fca000f8e00ff */
[----:B------:R-:W-:-:S04]  /*1ae0*/  SHF.L.U32 R0, R0, 0x1f, RZ ;  /* 0x0000001f00007819 */ /* 0x000fc800000006ff */
[----:B------:R0:W1:Y:S01]  /*1af0*/  SYNCS.PHASECHK.TRANS64.TRYWAIT P0, [UR6], R0 ;  /* 0x00000000ff0075a7 */ /* 0x0000620008000146 */
[----:B------:R-:W-:Y:S05]  /*1b00*/  @!P1 BRA `(.L_x_15) ;  /* 0x0000000000049947 */ /* 0x000fea0003800000 */
[----:B------:R-:W-:Y:S01]  /*1b10*/  BPT.TRAP 0x1 ;  /* 0x000000040000795c */ /* 0x000fe20000300000 */
.L_x_15:
[----:B-1----:R-:W-:Y:S05]  /*1b20*/  @P0 BRA `(.L_x_16) ;  /* 0x0000000000080947 */ /* 0x002fea0003800000 */
[----:B------:R-:W1:Y:S02]  /*1b30*/  SYNCS.PHASECHK.TRANS64.TRYWAIT P0, [UR6], R0 ;  /* 0x00000000ff0075a7 */ /* 0x000e640008000146 */
[----:B-1----:R-:W-:Y:S05]  /*1b40*/  @!P0 BRA `(.L_x_17) ;  /* 0x000000e400f08947 */ /* 0x002fea0003800000 */
.L_x_16:
[----:B------:R-:W-:Y:S01]  /*1b50*/  UIADD3 UR6, UR11, 0x20100, URZ ;  /* 0x000201000b067890 */ /* 0x000fe2000fffe03f */
[----:B------:R-:W-:Y:S01]  /*1b60*/  WARPGROUP.ARRIVE ;  /* 0x00000000000079c5 */ /* 0x000fe20000000000 */
[----:B------:R-:W-:Y:S01]  /*1b70*/  ULOP3.LUT UR7, UR10, 0x10000, URZ, 0xfc, !UPT ;  /* 0x000100000a077892 */ /* 0x000fe2000f8efc3f */
[----:B------:R2:W-:Y:S01]  /*1b80*/  STL [R1+0x6c], RZ ;  /* 0x00006cff01007387 */ /* 0x0005e20000100800 */
[----:B------:R-:W-:Y:S01]  /*1b90*/  USHF.R.U32.HI UR6, URZ, 0x4, UR6 ;  /* 0x000000043f067899 */ /* 0x000fe20008011606 */
[----:B01----:R-:W-:Y:S01]  /*1ba0*/  IMAD.MOV.U32 R0, RZ, RZ, RZ ;  /* 0x000000ffff007224 */ /* 0x003fe200078e00ff */
[----:B------:R-:W-:Y:S01]  /*1bb0*/  ULEA UR7, UR5, UR7, 0xb ;  /* 0x0000000705077291 */ /* 0x000fe2000f8e583f */
[----:B------:R2:W-:Y:S01]  /*1bc0*/  STL [R1+0x68], RZ ;  /* 0x000068ff01007387 */ /* 0x0005e20000100800 */
[----:B------:R-:W-:Y:S01]  /*1bd0*/  ULOP3.LUT UR6, UR6, 0x3fff, URZ, 0xc0, !UPT ;  /* 0x00003fff06067892 */ /* 0x000fe2000f8ec03f */
[----:B------:R-:W-:Y:S01]  /*1be0*/  CS2R R2, SRZ ;  /* 0x0000000000027805 */ /* 0x000fe2000001ff00 */
[----:B------:R-:W-:Y:S01]  /*1bf0*/  UMOV UR17, 0x40000040 ;  /* 0x4000004000117882 */ /* 0x000fe20000000000 */
[----:B------:R-:W-:Y:S01]  /*1c00*/  UMOV UR19, 0x40000040 ;  /* 0x4000004000137882 */ /* 0x000fe20000000000 */
[----:B------:R-:W-:Y:S01]  /*1c10*/  ULOP3.LUT UR6, UR6, 0x10000, URZ, 0xfc, !UPT ;  /* 0x0001000006067892 */ /* 0x000fe2000f8efc3f */
[----:B------:R2:W-:Y:S01]  /*1c20*/  STL [R1+0x64], RZ ;  /* 0x000064ff01007387 */ /* 0x0005e20000100800 */
[----:B------:R-:W-:Y:S01]  /*1c30*/  UMOV UR16, UR7 ;  /* 0x0000000700107c82 */ /* 0x000fe20008000000 */
[----:B------:R-:W-:Y:S01]  /*1c40*/  CS2R R4, SRZ ;  /* 0x0000000000047805 */ /* 0x000fe2000001ff00 */
[----:B------:R-:W-:Y:S01]  /*1c50*/  ULEA UR8, UR5, UR6, 0xa ;  /* 0x0000000605087291 */ /* 0x000fe2000f8e503f */
[----:B------:R2:W-:Y:S01]  /*1c60*/  STL [R1+0x60], RZ ;  /* 0x000060ff01007387 */ /* 0x0005e20000100800 */
[----:B------:R-:W-:Y:S01]  /*1c70*/  CS2R R6, SRZ ;  /* 0x0000000000067805 */ /* 0x000fe2000001ff00 */
[----:B------:R-:W-:Y:S01]  /*1c80*/  UMOV UR6, 0x4 ;  /* 0x0000000400067882 */ /* 0x000fe20000000000 */
[----:B------:R-:W-:Y:S01]  /*1c90*/  CS2R R8, SRZ ;  /* 0x0000000000087805 */ /* 0x000fe2000001ff00 */
[----:B------:R2:W-:Y:S01]  /*1ca0*/  STL [R1+0x5c], RZ ;  /* 0x00005cff01007387 */ /* 0x0005e20000100800 */
[----:B------:R-:W-:Y:S01]  /*1cb0*/  CS2R R10, SRZ ;  /* 0x00000000000a7805 */ /* 0x000fe2000001ff00 */
[----:B------:R-:W-:Y:S01]  /*1cc0*/  UMOV UR18, UR8 ;  /* 0x0000000800127c82 */ /* 0x000fe20008000000 */
[----:B------:R-:W-:Y:S01]  /*1cd0*/  CS2R R12, SRZ ;  /* 0x00000000000c7805 */ /* 0x000fe2000001ff00 */
[----:B------:R-:W-:Y:S01]  /*1ce0*/  QGMMA.64x128x32.F32.E5M2.E5M2 R88, gdesc[UR16], RZ, !UPT ;  /* 0x01e00000105879f3 */ /* 0x000fe2000c7038ff */
[----:B------:R-:W-:Y:S01]  /*1cf0*/  UIADD3 UR16, UR7, 0x400, URZ ;  /* 0x0000040007107890 */ /* 0x000fe2000fffe03f */
[----:B------:R2:W-:Y:S01]  /*1d00*/  STL [R1+0x58], RZ ;  /* 0x000058ff01007387 */ /* 0x0005e20000100800 */
[----:B------:R-:W-:Y:S01]  /*1d10*/  UMOV UR17, 0x40000040 ;  /* 0x4000004000117882 */ /* 0x000fe20000000000 */
[----:B------:R-:W-:-:S02]  /*1d20*/  CS2R R14, SRZ ;  /* 0x00000000000e7805 */ /* 0x000fc4000001ff00 */
[----:B------:R-:W-:Y:S01]  /*1d30*/  CS2R R16, SRZ ;  /* 0x0000000000107805 */ /* 0x000fe2000001ff00 */
[----:B------:R2:W-:Y:S01]  /*1d40*/  STL [R1+0x54], RZ ;  /* 0x000054ff01007387 */ /* 0x0005e20000100800 */
[----:B------:R-:W-:Y:S02]  /*1d50*/  CS2R R18, SRZ ;  /* 0x0000000000127805 */ /* 0x000fe4000001ff00 */
[----:B------:R-:W-:Y:S02]  /*1d60*/  CS2R R20, SRZ ;  /* 0x0000000000147805 */ /* 0x000fe4000001ff00 */
[----:B------:R-:W-:Y:S01]  /*1d70*/  CS2R R22, SRZ ;  /* 0x0000000000167805 */ /* 0x000fe2000001ff00 */
[----:B------:R2:W-:Y:S01]  /*1d80*/  STL [R1+0x50], RZ ;  /* 0x000050ff01007387 */ /* 0x0005e20000100800 */
[----:B------:R-:W-:Y:S01]  /*1d90*/  CS2R R152, SRZ ;  /* 0x0000000000987805 */ /* 0x000fe2000001ff00 */
[----:B------:R-:W-:Y:S01]  /*1da0*/  QGMMA.64x128x32.F32.E5M2.E5M2 R24, gdesc[UR16], RZ, !UPT ;  /* 0x01e00000101879f3 */ /* 0x000fe2000c7038ff */
[----:B------:R-:W-:Y:S01]  /*1db0*/  UIADD3 UR16, UR7, 0x2, URZ ;  /* 0x0000000207107890 */ /* 0x000fe2000fffe03f */
[----:B------:R2:W-:Y:S01]  /*1dc0*/  STL [R1+0x4c], RZ ;  /* 0x00004cff01007387 */ /* 0x0005e20000100800 */
[----:B------:R-:W-:Y:S01]  /*1dd0*/  UIADD3 UR18, UR8, 0x2, URZ ;  /* 0x0000000208127890 */ /* 0x000fe2000fffe03f */
[----:B------:R-:W-:Y:S01]  /*1de0*/  CS2R R154, SRZ ;  /* 0x00000000009a7805 */ /* 0x000fe2000001ff00 */
[----:B------:R-:W-:Y:S01]  /*1df0*/  UMOV UR17, 0x40000040 ;  /* 0x4000004000117882 */ /* 0x000fe20000000000 */
[----:B------:R-:W-:Y:S01]  /*1e00*/  UMOV UR19, 0x40000040 ;  /* 0x4000004000137882 */ /* 0x000fe20000000000 */
        /* <DEDUP_REMOVED lines=49> */
[----:B------:R-:W-:-:S03]  /*2120*/  IMAD.MOV.U32 R228, RZ, RZ, RZ ;  /* 0x000000ffffe47224 */ /* 0x000fc600078e00ff */
[----:B------:R2:W-:Y:S04]  /*2130*/  STL [R1+0x14], RZ ;  /* 0x000014ff01007387 */ /* 0x0005e80000100800 */
[----:B------:R2:W-:Y:S04]  /*2140*/  STL [R1+0x10], RZ ;  /* 0x000010ff01007387 */ /* 0x0005e80000100800 */
[----:B------:R2:W-:Y:S04]  /*2150*/  STL [R1+0xc], RZ ;  /* 0x00000cff01007387 */ /* 0x0005e80000100800 */
[----:B------:R2:W-:Y:S04]  /*2160*/  STL [R1+0x8], RZ ;  /* 0x000008ff01007387 */ /* 0x0005e80000100800 */
[----:B------:R2:W-:Y:S04]  /*2170*/  STL [R1+0x4], RZ ;  /* 0x000004ff01007387 */ /* 0x0005e80000100800 */
[----:B------:R2:W-:Y:S01]  /*2180*/  STL [R1], RZ ;  /* 0x000000ff01007387 */ /* 0x0005e20000100800 */
[----:B------:R-:W-:Y:S01]  /*2190*/  QGMMA.64x128x32.F32.E5M2.E5M2 R88, gdesc[UR16], R88 ;  /* 0x01e00000105879f3 */ /* 0x000fe20008703858 */
[----:B------:R-:W-:Y:S01]  /*21a0*/  UIADD3 UR16, UR7, 0x402, URZ ;  /* 0x0000040207107890 */ /* 0x000fe2000fffe03f */
[----:B------:R-:W-:-:S10]  /*21b0*/  UMOV UR17, 0x40000040 ;  /* 0x4000004000117882 */ /* 0x000fd40000000000 */
[----:B------:R-:W-:Y:S01]  /*21c0*/  QGMMA.64x128x32.F32.E5M2.E5M2 R24, gdesc[UR16], R24 ;  /* 0x01e00000101879f3 */ /* 0x000fe20008703818 */
[----:B------:R-:W-:Y:S02]  /*21d0*/  UIADD3 UR16, UR7, 0x4, URZ ;  /* 0x0000000407107890 */ /* 0x000fe4000fffe03f */
[----:B------:R-:W-:Y:S01]  /*21e0*/  UIADD3 UR18, UR8, 0x4, URZ ;  /* 0x0000000408127890 */ /* 0x000fe2000fffe03f */
[----:B------:R-:W-:Y:S01]  /*21f0*/  UMOV UR17, 0x40000040 ;  /* 0x4000004000117882 */ /* 0x000fe20000000000 */
[----:B------:R-:W-:-:S07]  /*2200*/  UMOV UR19, 0x40000040 ;  /* 0x4000004000137882 */ /* 0x000fce0000000000 */
        /* <DEDUP_REMOVED lines=10> */
[----:B------:R-:W-:Y:S02]  /*22b0*/  UMOV UR17, 0x40000040 ;  /* 0x4000004000117882 */ /* 0x000fe40000000000 */
[----:B------:R-:W-:Y:S02]  /*22c0*/  ULDC UR7, c[0x0][0x50c] ;  /* 0x0001430000077ab9 */ /* 0x000fe40000000800 */
[----:B------:R-:W-:-:S04]  /*22d0*/  UISETP.NE.AND UP0, UPT, UR7, 0x4, UPT ;  /* 0x000000040700788c */ /* 0x000fc8000bf05270 */
[----:B------:R-:W-:Y:S02]  /*22e0*/  USEL UR7, URZ, 0x1, UP0 ;  /* 0x000000013f077887 */ /* 0x000fe40008000000 */
[----:B------:R-:W-:Y:S04]  /*22f0*/  QGMMA.64x128x32.F32.E5M2.E5M2 R24, gdesc[UR16], R24, gsb0 ;  /* 0x01e00000101879f3 */ /* 0x000fe80008003818 */
[----:B------:R-:W-:-:S13]  /*2300*/  ISETP.NE.AND P0, PT, RZ, UR7, PT ;  /* 0x00000007ff007c0c */ /* 0x000fda000bf05270 */
[----:B--2---:R-:W-:Y:S05]  /*2310*/  @!P0 BRA `(.L_x_18) ;  /* 0x0000000800808947 */ /* 0x004fea0003800000 */
[----:B------:R-:W-:Y:S02]  /*2320*/  WARPGROUP.DEPBAR.LE gsb0, 0x0 ;  /* 0x00008000000079c5 */ /* 0x000fe40000010000 */
[----:B------:R-:W-:-:S01]  /*2330*/  FADD R227, RZ, R89 ;  /* 0x00000059ffe37221 */ /* 0x000fc20000000000 */
[----:B------:R-:W-:Y:S01]  /*2340*/  FADD R228, RZ, R88 ;  /* 0x00000058ffe47221 */ /* 0x000fe20000000000 */
[----:B------:R-:W-:-:S01]  /*2350*/  FADD R226, RZ, R90 ;  /* 0x0000005affe27221 */ /* 0x000fc20000000000 */
[----:B------:R-:W-:Y:S01]  /*2360*/  FADD R225, RZ, R91 ;  /* 0x0000005bffe17221 */ /* 0x000fe20000000000 */
[----:B------:R-:W-:-:S01]  /*2370*/  FADD R224, RZ, R92 ;  /* 0x0000005cffe07221 */ /* 0x000fc20000000000 */
[----:B------:R0:W-:Y:S01]  /*2380*/  STL [R1+0x80], R227 ;  /* 0x000080e301007387 */ /* 0x0001e20000100800 */
[----:B------:R-:W-:-:S01]  /*2390*/  FADD R223, RZ, R93 ;  /* 0x0000005dffdf7221 */ /* 0x000fc20000000000 */
[----:B------:R-:W-:Y:S01]  /*23a0*/  FADD R222, RZ, R94 ;  /* 0x0000005effde7221 */ /* 0x000fe20000000000 */
[----:B------:R-:W-:-:S01]  /*23b0*/  FADD R221, RZ, R95 ;  /* 0x0000005fffdd7221 */ /* 0x000fc20000000000 */
[----:B------:R-:W-:Y:S01]  /*23c0*/  FADD R220, RZ, R96 ;  /* 0x00000060ffdc7221 */ /* 0x000fe20000000000 */
[----:B------:R-:W-:-:S01]  /*23d0*/  FADD R219, RZ, R97 ;  /* 0x00000061ffdb7221 */ /* 0x000fc20000000000 */
[----:B------:R-:W-:Y:S01]  /*23e0*/  FADD R218, RZ, R98 ;  /* 0x00000062ffda7221 */ /* 0x000fe20000000000 */
[----:B------:R-:W-:-:S01]  /*23f0*/  FADD R217, RZ, R99 ;  /* 0x00000063ffd97221 */ /* 0x000fc20000000000 */
[----:B------:R-:W-:Y:S01]  /*2400*/  FADD R216, RZ, R100 ;  /* 0x00000064ffd87221 */ /* 0x000fe20000000000 */
[----:B------:R-:W-:-:S01]  /*2410*/  FADD R215, RZ, R101 ;  /* 0x00000065ffd77221 */ /* 0x000fc20000000000 */
[----:B0-----:R-:W-:Y:S01]  /*2420*/  FADD R227, RZ, R60 ;  /* 0x0000003cffe37221 */ /* 0x001fe20000000000 */
[----:B------:R-:W-:-:S01]  /*2430*/  FADD R214, RZ, R102 ;  /* 0x00000066ffd67221 */ /* 0x000fc20000000000 */
[----:B------:R-:W-:Y:S01]  /*2440*/  FADD R213, RZ, R103 ;  /* 0x00000067ffd57221 */ /* 0x000fe20000000000 */
[----:B------:R-:W-:-:S01]  /*2450*/  FADD R212, RZ, R104 ;  /* 0x00000068ffd47221 */ /* 0x000fc20000000000 */
[----:B------:R-:W-:Y:S01]  /*2460*/  FADD R211, RZ, R105 ;  /* 0x00000069ffd37221 */ /* 0x000fe20000000000 */
[----:B------:R0:W-:Y:S01]  /*2470*/  STL [R1], R227 ;  /* 0x000000e301007387 */ /* 0x0001e20000100800 */
        /* <DEDUP_REMOVED lines=94> */
[----:B0-----:R-:W-:-:S05]  /*2a60*/  FADD R227, RZ, R67 ;  /* 0x00000043ffe37221 */ /* 0x001fca0000000000 */
[----:B------:R0:W-:Y:S02]  /*2a70*/  STL [R1+0x1c], R227 ;  /* 0x00001ce301007387 */ /* 0x0001e40000100800 */
        /* <DEDUP_REMOVED lines=39> */
[----:B------:R0:W-:Y:S04]  /*2cf0*/  STL [R1+0x6c], R227 ;  /* 0x00006ce301007387 */ /* 0x0001e80000100800 */
[----:B0-----:R0:W5:Y:S01]  /*2d00*/  LDL.LU R227, [R1+0x80] ;  /* 0x0000800001e37983 */ /* 0x0011620000300800 */
[----:B------:R-:W-:-:S05]  /*2d10*/  UMOV UR6, URZ ;  /* 0x0000003f00067c82 */ /* 0x000fca0008000000 */
.L_x_18:
[----:B------:R-:W-:Y:S01]  /*2d20*/  UIADD3 UR23, UR5, 0x1, URZ ;  /* 0x0000000105177890 */ /* 0x000fe2000fffe03f */
[----:B------:R-:W-:-:S03]  /*2d30*/  UMOV UR8, 0x1 ;  /* 0x0000000100087882 */ /* 0x000fc60000000000 */
[----:B------:R-:W-:-:S04]  /*2d40*/  UISETP.NE.AND UP0, UPT, UR23, 0x4, UPT ;  /* 0x000000041700788c */ /* 0x000fc8000bf05270 */
[----:B------:R-:W-:Y:S02]  /*2d50*/  USEL UR24, URZ, 0x1, UP0 ;  /* 0x000000013f187887 */ /* 0x000fe40008000000 */
[----:B------:R-:W-:Y:S02]  /*2d60*/  USEL UR23, UR23, URZ, UP0 ;  /* 0x0000003f17177287 */ /* 0x000fe40008000000 */
[----:B------:R-:W-:-:S12]  /*2d70*/  ULOP3.LUT UR24, UR4, UR24, URZ, 0x3c, !UPT ;  /* 0x0000001804187292 */ /* 0x000fd8000f8e3c3f */
.L_x_13:
[----:B------:R-:W-:-:S04]  /*2d80*/  UISETP.LT.AND UP0, UPT, UR9, 0x1, UPT ;  /* 0x000000010900788c */ /* 0x000fc8000bf01270 */
[----:B------:R-:W-:-:S04]  /*2d90*/  USEL UR16, UR9, 0x1, UP0 ;  /* 0x0000000109107887 */ /* 0x000fc80008000000 */
[----:B------:R-:W-:-:S04]  /*2da0*/  UIADD3 UR26, UR9, -UR16, URZ ;  /* 0x80000010091a7290 */ /* 0x000fc8000fffe03f */
[----:B------:R-:W-:-:S06]  /*2db0*/  UISETP.GE.AND UP0, UPT, UR26, 0x1, UPT ;  /* 0x000000011a00788c */ /* 0x000fcc000bf06270 */
[----:B------:R-:W-:-:S13]  /*2dc0*/  PLOP3.LUT P0, PT, PT, PT, UP0, 0x80, 0x0 ;  /* 0x000000000000781c */ /* 0x000fda0003f0f008 */
[----:B------:R-:W-:Y:S05]  /*2dd0*/  @!P0 BRA `(.L_x_19) ;  /* 0x0000001000dc8947 */ /* 0x000fea0003800000 */
[----:B------:R-:W-:Y:S01]  /*2de0*/  UMOV UR25, UR5 ;  /* 0x0000000500197c82 */ /* 0x000fe20008000000 */
[----:B------:R-:W-:-:S05]  /*2df0*/  ULDC UR27, c[0x0][0x50c] ;  /* 0x00014300001b7ab9 */ /* 0x000fca0000000800 */
.L_x_27:
[----:B------:R-:W-:-:S06]  /*2e00*/  UISETP.NE.AND UP0, UPT, UR22, 0x3, UPT ;  /* 0x000000031600788c */ /* 0x000fcc000bf05270 */
[----:B------:R-:W-:-:S13]  /*2e10*/  PLOP3.LUT P1, PT, PT, PT, UP0, 0x80, 0x0 ;  /* 0x000000000000781c */ /* 0x000fda0003f2f008 */
[----:B-1---5:R-:W-:Y:S05]  /*2e20*/  @!P1 BRA `(.L_x_20) ;  /* 0x0000000000049947 */ /* 0x022fea0003800000 */
[----:B------:R-:W-:Y:S01]  /*2e30*/  BPT.TRAP 0x1 ;  /* 0x000000040000795c */ /* 0x000fe20000300000 */
.L_x_20:
[----:B------:R-:W1:Y:S01]  /*2e40*/  S2UR UR16, SR_CgaCtaId ;  /* 0x00000000001079c3 */ /* 0x000e620000008800 */
[----:B------:R-:W-:Y:S01]  /*2e50*/  UMOV UR11, 0x400 ;  /* 0x00000400000b7882 */ /* 0x000fe20000000000 */
[----:B------:R-:W-:-:S05]  /*2e60*/  IMAD.U32 R229, RZ, RZ, UR24 ;  /* 0x00000018ffe57e24 */ /* 0x000fca000f8e00ff */
[----:B------:R-:W-:Y:S01]  /*2e70*/  SHF.L.U32 R229, R229, 0x1f, RZ ;  /* 0x0000001fe5e57819 */ /* 0x000fe200000006ff */
[----:B-1----:R-:W-:-:S04]  /*2e80*/  ULEA UR11, UR16, UR11, 0x18 ;  /* 0x0000000b100b7291 */ /* 0x002fc8000f8ec03f */
[----:B------:R-:W-:-:S09]  /*2e90*/  ULEA UR16, UR23, UR11, 0x3 ;  /* 0x0000000b17107291 */ /* 0x000fd2000f8e183f */
[----:B------:R1:W2:Y:S01]  /*2ea0*/  SYNCS.PHASECHK.TRANS64.TRYWAIT P0, [UR16], R229 ;  /* 0x000000e5ff0075a7 */ /* 0x0002a20008000150 */
[----:B------:R-:W-:Y:S05]  /*2eb0*/  @!P1 BRA `(.L_x_21) ;  /* 0x0000000000049947 */ /* 0x000fea0003800000 */
[----:B------:R-:W-:Y:S01]  /*2ec0*/  BPT.TRAP 0x1 ;  /* 0x000000040000795c */ /* 0x000fe20000300000 */
.L_x_21:
[----:B--2---:R-:W-:Y:S05]  /*2ed0*/  @P0 BRA `(.L_x_22) ;  /* 0x0000000000080947 */ /* 0x004fea0003800000 */
[----:B------:R-:W2:Y:S02]  /*2ee0*/  SYNCS.PHASECHK.TRANS64.TRYWAIT P0, [UR16], R229 ;  /* 0x000000e5ff0075a7 */ /* 0x000ea40008000150 */
[----:B--2---:R-:W-:Y:S05]  /*2ef0*/  @!P0 BRA `(.L_x_23) ;  /* 0x000000d4001c8947 */ /* 0x004fea0003800000 */
.L_x_22:
[----:B------:R-:W-:Y:S01]  /*2f00*/  UIADD3 UR16, UR11, 0x20100, URZ ;  /* 0x000201000b107890 */ /* 0x000fe2000fffe03f */
[----:B------:R-:W-:Y:S01]  /*2f10*/  WARPGROUP.ARRIVE ;  /* 0x00000000000079c5 */ /* 0x000fe20000000000 */
[----:B------:R-:W-:Y:S02]  /*2f20*/  UISETP.NE.AND UP0, UPT, UR7, URZ, UPT ;  /* 0x0000003f0700728c */ /* 0x000fe4000bf05270 */
[----:B------:R-:W-:Y:S02]  /*2f30*/  USHF.R.U32.HI UR16, URZ, 0x4, UR16 ;  /* 0x000000043f107899 */ /* 0x000fe40008011610 */
[----:B------:R-:W-:Y:S02]  /*2f40*/  USEL UR8, UR8, URZ, !UP0 ;  /* 0x0000003f08087287 */ /* 0x000fe4000c000000 */
[----:B------:R-:W-:Y:S02]  /*2f50*/  ULOP3.LUT UR16, UR16, 0x3fff, URZ, 0xc0, !UPT ;  /* 0x00003fff10107892 */ /* 0x000fe4000f8ec03f */
[----:B------:R-:W-:-:S02]  /*2f60*/  UISETP.NE.U32.AND UP0, UPT, UR8, URZ, UPT ;  /* 0x0000003f0800728c */ /* 0x000fc4000bf05070 */
[----:B------:R-:W-:Y:S02]  /*2f70*/  ULOP3.LUT UR7, UR10, 0x10000, URZ, 0xfc, !UPT ;  /* 0x000100000a077892 */ /* 0x000fe4000f8efc3f */
[----:B------:R-:W-:Y:S02]  /*2f80*/  ULOP3.LUT UR8, UR16, 0x10000, URZ, 0xfc, !UPT ;  /* 0x0001000010087892 */ /* 0x000fe4000f8efc3f */
[----:B------:R-:W-:Y:S02]  /*2f90*/  ULEA UR7, UR23, UR7, 0xb ;  /* 0x0000000717077291 */ /* 0x000fe4000f8e583f */
[----:B------:R-:W-:Y:S01]  /*2fa0*/  ULEA UR8, UR23, UR8, 0xa ;  /* 0x0000000817087291 */ /* 0x000fe2000f8e503f */
[----:B------:R-:W-:Y:S01]  /*2fb0*/  UMOV UR17, 0x40000040 ;  /* 0x4000004000117882 */ /* 0x000fe20000000000 */
[----:B------:R-:W-:Y:S01]  /*2fc0*/  UMOV UR19, 0x40000040 ;  /* 0x4000004000137882 */ /* 0x000fe20000000000 */
[----:B------:R-:W-:Y:S02]  /*2fd0*/  UIADD3 UR6, UR6, 0x4, URZ ;  /* 0x0000000406067890 */ /* 0x000fe4000fffe03f */
[----:B------:R-:W-:-:S02]  /*2fe0*/  UMOV UR16, UR7 ;  /* 0x0000000700107c82 */ /* 0x000fc40008000000 */
[----:B------:R-:W-:Y:S02]  /*2ff0*/  UMOV UR18, UR8 ;  /* 0x0000000800127c82 */ /* 0x000fe40008000000 */
[----:B------:R-:W-:Y:S01]  /*3000*/  QGMMA.64x128x32.F32.E5M2.E5M2 R88, gdesc[UR16], R88, UP0 ;  /* 0x01e00000105879f3 */ /* 0x000fe2000bf03858 */
[----:B------:R-:W-:Y:S01]  /*3010*/  UIADD3 UR16, UR7, 0x400, URZ ;  /* 0x0000040007107890 */ /* 0x000fe2000fffe03f */
[----:B------:R-:W-:-:S10]  /*3020*/  UMOV UR17, 0x40000040 ;  /* 0x4000004000117882 */ /* 0x000fd40000000000 */
[----:B------:R-:W-:Y:S01]  /*3030*/  QGMMA.64x128x32.F32.E5M2.E5M2 R24, gdesc[UR16], R24, UP0 ;  /* 0x01e00000101879f3 */ /* 0x000fe2000bf03818 */
[----:B------:R-:W-:Y:S02]  /*3040*/  UIADD3 UR16, UR7, 0x2, URZ ;  /* 0x0000000207107890 */ /* 0x000fe4000fffe03f */
[----:B------:R-:W-:Y:S01]  /*3050*/  UIADD3 UR18, UR8, 0x2, URZ ;  /* 0x0000000208127890 */ /* 0x000fe2000fffe03f */
[----:B------:R-:W-:Y:S01]  /*3060*/  UMOV UR17, 0x40000040 ;  /* 0x4000004000117882 */ /* 0x000fe20000000000 */
[----:B------:R-:W-:Y:S01]  /*3070*/  UMOV UR19, 0x40000040 ;  /* 0x4000004000137882 */ /* 0x000fe20000000000 */
[----:B------:R-:W-:-:S06]  /*3080*/  UISETP.NE.AND UP0, UPT, UR6, UR27, UPT ;  /* 0x0000001b0600728c */ /* 0x000fcc000bf05270 */
        /* <DEDUP_REMOVED lines=18> */
[----:B------:R-:W-:Y:S01]  /*31b0*/  UMOV UR17, 0x40000040 ;  /* 0x4000004000117882 */ /* 0x000fe20000000000 */
[----:B------:R-:W-:-:S06]  /*31c0*/  USEL UR7, URZ, 0x1, UP0 ;  /* 0x000000013f077887 */ /* 0x000fcc0008000000 */
[----:B------:R-:W-:-:S03]  /*31d0*/  ISETP.NE.AND P0, PT, RZ, UR7, PT ;  /* 0x00000007ff007c0c */ /* 0x000fc6000bf05270 */
[----:B------:R-:W-:Y:S03]  /*31e0*/  QGMMA.64x128x32.F32.E5M2.E5M2 R24, gdesc[UR16], R24, gsb0 ;  /* 0x01e00000101879f3 */ /* 0x000fe60008003818 */
[----:B------:R-:W-:-:S07]  /*31f0*/  WARPGROUP.DEPBAR.LE gsb0, 0x1 ;  /* 0x00008000000079c5 */ /* 0x000fce0000010100 */
[----:B------:R-:W-:Y:S05]  /*3200*/  @!P0 BRA `(.L_x_24) ;  /* 0x0000000c00708947 */ /* 0x000fea0003800000 */
[----:B------:R-:W-:Y:S02]  /*3210*/  WARPGROUP.DEPBAR.LE gsb0, 0x0 ;  /* 0x00008000000079c5 */ /* 0x000fe40000010000 */
[----:B-----5:R-:W-:-:S01]  /*3220*/  FADD R227, R89, R227 ;  /* 0x000000e359e37221 */ /* 0x020fc20000000000 */
[----:B------:R-:W-:Y:S01]  /*3230*/  FADD R226, R90, R226 ;  /* 0x000000e25ae27221 */ /* 0x000fe20000000000 */
[----:B------:R-:W-:-:S01]  /*3240*/  FADD R225, R91, R225 ;  /* 0x000000e15be17221 */ /* 0x000fc20000000000 */
[----:B------:R-:W-:Y:S01]  /*3250*/  FADD R224, R92, R224 ;  /* 0x000000e05ce07221 */ /* 0x000fe20000000000 */
[----:B------:R-:W-:-:S01]  /*3260*/  FADD R223, R93, R223 ;  /* 0x000000df5ddf7221 */ /* 0x000fc20000000000 */
[----:B------:R2:W-:Y:S01]  /*3270*/  STL [R1+0x80], R227 ;  /* 0x000080e301007387 */ /* 0x0005e20000100800 */
[----:B------:R-:W-:-:S01]  /*3280*/  FADD R222, R94, R222 ;  /* 0x000000de5ede7221 */ /* 0x000fc20000000000 */
[----:B------:R-:W-:Y:S01]  /*3290*/  FADD R221, R95, R221 ;  /* 0x000000dd5fdd7221 */ /* 0x000fe20000000000 */
[----:B------:R-:W-:-:S01]  /*32a0*/  FADD R220, R96, R220 ;  /* 0x000000dc60dc7221 */ /* 0x000fc20000000000 */
[----:B------:R-:W-:Y:S01]  /*32b0*/  FADD R219, R97, R219 ;  /* 0x000000db61db7221 */ /* 0x000fe20000000000 */
[----:B------:R-:W-:-:S01]  /*32c0*/  FADD R218, R98, R218 ;  /* 0x000000da62da7221 */ /* 0x000fc20000000000 */
[----:B------:R-:W-:Y:S01]  /*32d0*/  FADD R217, R99, R217 ;  /* 0x000000d963d97221 */ /* 0x000fe20000000000 */
[----:B------:R-:W-:-:S01]  /*32e0*/  FADD R216, R100, R216 ;  /* 0x000000d864d87221 */ /* 0x000fc20000000000 */
[----:B------:R-:W-:Y:S01]  /*32f0*/  FADD R215, R101, R215 ;  /* 0x000000d765d77221 */ /* 0x000fe20000000000 */
[----:B------:R-:W-:-:S01]  /*3300*/  FADD R214, R102, R214 ;  /* 0x000000d666d67221 */ /* 0x000fc20000000000 */
[----:B--2---:R-:W2:Y:S01]  /*3310*/  LDL.LU R227, [R1+0x28] ;  /* 0x0000280001e37983 */ /* 0x004ea20000300800 */
[----:B------:R-:W-:-:S01]  /*3320*/  FADD R213, R103, R213 ;  /* 0x000000d567d57221 */ /* 0x000fc20000000000 */
[----:B------:R-:W-:Y:S01]  /*3330*/  FADD R212, R104, R212 ;  /* 0x000000d468d47221 */ /* 0x000fe20000000000 */
[----:B------:R-:W-:-:S01]  /*3340*/  FADD R211, R105, R211 ;  /* 0x000000d369d37221 */ /* 0x000fc20000000000 */
[----:B------:R3:W-:Y:S01]  /*3350*/  STL [R1+0x84], R226 ;  /* 0x000084e201007387 */ /* 0x0007e20000100800 */
[----:B------:R-:W-:-:S03]  /*3360*/  FADD R228, R88, R228 ;  /* 0x000000e458e47221 */ /* 0x000fc60000000000 */
[----:B---3--:R-:W3:Y:S04]  /*3370*/  LDL.LU R226, [R1+0x24] ;  /* 0x0000240001e27983 */ /* 0x008ee80000300800 */
[----:B------:R4:W-:Y:S04]  /*3380*/  STL [R1+0x88], R225 ;  /* 0x000088e101007387 */ /* 0x0009e80000100800 */
[----:B----4-:R-:W4:Y:S04]  /*3390*/  LDL.LU R225, [R1+0x20] ;  /* 0x0000200001e17983 */ /* 0x010f280000300800 */
[----:B------:R0:W-:Y:S04]  /*33a0*/  STL [R1+0x8c], R224 ;  /* 0x00008ce001007387 */ /* 0x0001e80000100800 */
[----:B0-----:R-:W4:Y:S04]  /*33b0*/  LDL.LU R224, [R1+0x1c] ;  /* 0x00001c0001e07983 */ /* 0x001f280000300800 */
        /* <DEDUP_REMOVED lines=13> */
[----:B0-----:R-:W4:Y:S04]  /*3490*/  LDL.LU R217, [R1] ;  /* 0x0000000001d97983 */ /* 0x001f280000300800 */
[----:B------:R-:W-:Y:S04]  /*34a0*/  STL [R1+0xac], R216 ;  /* 0x0000acd801007387 */ /* 0x000fe80000100800 */
[----:B------:R-:W-:Y:S04]  /*34b0*/  STL [R1+0xb0], R215 ;  /* 0x0000b0d701007387 */ /* 0x000fe80000100800 */
[----:B------:R-:W-:Y:S04]  /*34c0*/  STL [R1+0xb4], R214 ;  /* 0x0000b4d601007387 */ /* 0x000fe80000100800 */
[----:B------:R-:W-:Y:S04]  /*34d0*/  STL [R1+0xb8], R213 ;  /* 0x0000b8d501007387 */ /* 0x000fe80000100800 */
[----:B------:R-:W-:Y:S04]  /*34e0*/  STL [R1+0xbc], R212 ;  /* 0x0000bcd401007387 */ /* 0x000fe80000100800 */
[----:B------:R0:W-:Y:S01]  /*34f0*/  STL [R1+0xc0], R211 ;  /* 0x0000c0d301007387 */ /* 0x0001e20000100800 */
[----:B--2---:R-:W-:-:S01]  /*3500*/  FADD R227, R70, R227 ;  /* 0x000000e346e37221 */ /* 0x004fc20000000000 */
[----:B---3--:R-:W-:Y:S01]  /*3510*/  FADD R226, R69, R226 ;  /* 0x000000e245e27221 */ /* 0x008fe20000000000 */
[----:B----4-:R-:W-:-:S01]  /*3520*/  FADD R225, R68, R225 ;  /* 0x000000e144e17221 */ /* 0x010fc20000000000 */
[----:B------:R-:W-:Y:S01]  /*3530*/  FADD R224, R67, R224 ;  /* 0x000000e043e07221 */ /* 0x000fe20000000000 */
[----:B------:R-:W-:-:S01]  /*3540*/  FADD R223, R66, R223 ;  /* 0x000000df42df7221 */ /* 0x000fc20000000000 */
[----:B------:R-:W-:Y:S01]  /*3550*/  FADD R222, R65, R222 ;  /* 0x000000de41de7221 */ /* 0x000fe20000000000 */
[----:B------:R-:W-:-:S01]  /*3560*/  FADD R221, R64, R221 ;  /* 0x000000dd40dd7221 */ /* 0x000fc20000000000 */
[----:B------:R-:W-:Y:S01]  /*3570*/  FADD R220, R63, R220 ;  /* 0x000000dc3fdc7221 */ /* 0x000fe20000000000 */
[----:B------:R-:W-:-:S01]  /*3580*/  FADD R219, R62, R219 ;  /* 0x000000db3edb7221 */ /* 0x000fc20000000000 */
[----:B------:R-:W-:Y:S01]  /*3590*/  FADD R218, R61, R218 ;  /* 0x000000da3dda7221 */ /* 0x000fe20000000000 */
[----:B------:R-:W-:-:S05]  /*35a0*/  FADD R217, R60, R217 ;  /* 0x000000d93cd97221 */ /* 0x000fca0000000000 */
[----:B------:R2:W-:Y:S04]  /*35b0*/  STL [R1], R217 ;  /* 0x000000d901007387 */ /* 0x0005e80000100800 */
[----:B------:R3:W-:Y:S04]  /*35c0*/  STL [R1+0x4], R218 ;  /* 0x000004da01007387 */ /* 0x0007e80000100800 */
[----:B------:R4:W-:Y:S04]  /*35d0*/  STL [R1+0x8], R219 ;  /* 0x000008db01007387 */ /* 0x0009e80000100800 */
[----:B------:R1:W-:Y:S04]  /*35e0*/  STL [R1+0xc], R220 ;  /* 0x00000cdc01007387 */ /* 0x0003e80000100800 */
[----:B------:R1:W-:Y:S04]  /*35f0*/  STL [R1+0x10], R221 ;  /* 0x000010dd01007387 */ /* 0x0003e80000100800 */
[----:B------:R1:W-:Y:S04]  /*3600*/  STL [R1+0x14], R222 ;  /* 0x000014de01007387 */ /* 0x0003e80000100800 */
[----:B------:R1:W-:Y:S04]  /*3610*/  STL [R1+0x18], R223 ;  /* 0x000018df01007387 */ /* 0x0003e80000100800 */
[----:B------:R1:W-:Y:S04]  /*3620*/  STL [R1+0x1c], R224 ;  /* 0x00001ce001007387 */ /* 0x0003e80000100800 */
[----:B0-----:R-:W4:Y:S04]  /*3630*/  LDL.LU R211, [R1+0x2c] ;  /* 0x00002c0001d37983 */ /* 0x001f280000300800 */
[----:B------:R0:W-:Y:S04]  /*3640*/  STL [R1+0x20], R225 ;  /* 0x000020e101007387 */ /* 0x0001e80000100800 */
[----:B------:R-:W4:Y:S04]  /*3650*/  LDL.LU R212, [R1+0x30] ;  /* 0x0000300001d47983 */ /* 0x000f280000300800 */
[----:B------:R0:W-:Y:S04]  /*3660*/  STL [R1+0x24], R226 ;  /* 0x000024e201007387 */ /* 0x0001e80000100800 */
[----:B------:R-:W4:Y:S04]  /*3670*/  LDL.LU R213, [R1+0x34] ;  /* 0x0000340001d57983 */ /* 0x000f280000300800 */
[----:B------:R0:W-:Y:S04]  /*3680*/  STL [R1+0x28], R227 ;  /* 0x000028e301007387 */ /* 0x0001e80000100800 */
[----:B------:R-:W4:Y:S04]  /*3690*/  LDL.LU R214, [R1+0x38] ;  /* 0x0000380001d67983 */ /* 0x000f280000300800 */
[----:B------:R-:W4:Y:S04]  /*36a0*/  LDL.LU R215, [R1+0x3c] ;  /* 0x00003c0001d77983 */ /* 0x000f280000300800 */
[----:B------:R-:W4:Y:S04]  /*36b0*/  LDL.LU R216, [R1+0x40] ;  /* 0x0000400001d87983 */ /* 0x000f280000300800 */
[----:B--2---:R-:W2:Y:S04]  /*36c0*/  LDL.LU R217, [R1+0x44] ;  /* 0x0000440001d97983 */ /* 0x004ea80000300800 */
[----:B---3--:R-:W3:Y:S04]  /*36d0*/  LDL.LU R218, [R1+0x48] ;  /* 0x0000480001da7983 */ /* 0x008ee80000300800 */
[----:B----4-:R-:W4:Y:S04]  /*36e0*/  LDL.LU R219, [R1+0x4c] ;  /* 0x00004c0001db7983 */ /* 0x010f280000300800 */
[----:B-1----:R-:W4:Y:S04]  /*36f0*/  LDL.LU R220, [R1+0x50] ;  /* 0x0000500001dc7983 */ /* 0x002f280000300800 */
[----:B------:R-:W4:Y:S04]  /*3700*/  LDL.LU R221, [R1+0x54] ;  /* 0x0000540001dd7983 */ /* 0x000f280000300800 */
[----:B------:R-:W4:Y:S04]  /*3710*/  LDL.LU R222, [R1+0x58] ;  /* 0x0000580001de7983 */ /* 0x000f280000300800 */
[----:B------:R-:W4:Y:S04]  /*3720*/  LDL.LU R223, [R1+0x5c] ;  /* 0x00005c0001df7983 */ /* 0x000f280000300800 */
[----:B------:R-:W4:Y:S04]  /*3730*/  LDL.LU R224, [R1+0x60] ;  /* 0x0000600001e07983 */ /* 0x000f280000300800 */
[----:B0-----:R-:W4:Y:S04]  /*3740*/  LDL.LU R225, [R1+0x64] ;  /* 0x0000640001e17983 */ /* 0x001f280000300800 */
[----:B------:R-:W4:Y:S04]  /*3750*/  LDL.LU R226, [R1+0x68] ;  /* 0x0000680001e27983 */ /* 0x000f280000300800 */
[----:B------:R-:W4:Y:S01]  /*3760*/  LDL.LU R227, [R1+0x6c] ;  /* 0x00006c0001e37983 */ /* 0x000f220000300800 */
[----:B------:R-:W-:-:S05]  /*3770*/  FADD R211, R71, R211 ;  /* 0x000000d347d37221 */ /* 0x000fca0000000000 */
[----:B------:R0:W-:Y:S01]  /*3780*/  STL [R1+0x2c], R211 ;  /* 0x00002cd301007387 */ /* 0x0001e20000100800 */
[----:B------:R-:W-:-:S03]  /*3790*/  FADD R212, R72, R212 ;  /* 0x000000d448d47221 */ /* 0x000fc60000000000 */
[----:B0-----:R0:W5:Y:S01]  /*37a0*/  LDL.LU R211, [R1+0xc0] ;  /* 0x0000c00001d37983 */ /* 0x0011620000300800 */
[----:B------:R-:W-:-:S03]  /*37b0*/  FADD R213, R73, R213 ;  /* 0x000000d549d57221 */ /* 0x000fc60000000000 */
[----:B------:R1:W-:Y:S01]  /*37c0*/  STL [R1+0x30], R212 ;  /* 0x000030d401007387 */ /* 0x0003e20000100800 */
[----:B------:R-:W-:-:S01]  /*37d0*/  FADD R214, R74, R214 ;  /* 0x000000d64ad67221 */ /* 0x000fc20000000000 */
[----:B------:R-:W-:Y:S02]  /*37e0*/  FADD R215, R75, R215 ;  /* 0x000000d74bd77221 */ /* 0x000fe40000000000 */
[----:B-1----:R0:W5:Y:S01]  /*37f0*/  LDL.LU R212, [R1+0xbc] ;  /* 0x0000bc0001d47983 */ /* 0x0021620000300800 */
[----:B------:R-:W-:-:S03]  /*3800*/  FADD R216, R76, R216 ;  /* 0x000000d84cd87221 */ /* 0x000fc60000000000 */
[----:B------:R1:W-:Y:S01]  /*3810*/  STL [R1+0x34], R213 ;  /* 0x000034d501007387 */ /* 0x0003e20000100800 */
[----:B--2---:R-:W-:-:S03]  /*3820*/  FADD R217, R77, R217 ;  /* 0x000000d94dd97221 */ /* 0x004fc60000000000 */
[----:B-1----:R0:W5:Y:S01]  /*3830*/  LDL.LU R213, [R1+0xb8] ;  /* 0x0000b80001d57983 */ /* 0x0021620000300800 */
[----:B---3--:R-:W-:-:S03]  /*3840*/  FADD R218, R78, R218 ;  /* 0x000000da4eda7221 */ /* 0x008fc60000000000 */
[----:B------:R1:W-:Y:S01]  /*3850*/  STL [R1+0x38], R214 ;  /* 0x000038d601007387 */ /* 0x0003e20000100800 */
[----:B----4-:R-:W-:-:S01]  /*3860*/  FADD R219, R79, R219 ;  /* 0x000000db4fdb7221 */ /* 0x010fc20000000000 */
[----:B------:R-:W-:Y:S02]  /*3870*/  FADD R220, R80, R220 ;  /* 0x000000dc50dc7221 */ /* 0x000fe40000000000 */
[----:B-1----:R0:W5:Y:S04]  /*3880*/  LDL.LU R214, [R1+0xb4] ;  /* 0x0000b40001d67983 */ /* 0x0021680000300800 */
[----:B------:R1:W-:Y:S01]  /*3890*/  STL [R1+0x3c], R215 ;  /* 0x00003cd701007387 */ /* 0x0003e20000100800 */
[----:B------:R-:W-:-:S01]  /*38a0*/  FADD R221, R81, R221 ;  /* 0x000000dd51dd7221 */ /* 0x000fc20000000000 */
[----:B------:R-:W-:-:S02]  /*38b0*/  FADD R222, R82, R222 ;  /* 0x000000de52de7221 */ /* 0x000fc40000000000 */
[----:B-1----:R0:W5:Y:S04]  /*38c0*/  LDL.LU R215, [R1+0xb0] ;  /* 0x0000b00001d77983 */ /* 0x0021680000300800 */
[----:B------:R1:W-:Y:S01]  /*38d0*/  STL [R1+0x40], R216 ;  /* 0x000040d801007387 */ /* 0x0003e20000100800 */
[----:B------:R-:W-:-:S03]  /*38e0*/  FADD R223, R83, R223 ;  /* 0x000000df53df7221 */ /* 0x000fc60000000000 */
        /* <DEDUP_REMOVED lines=13> */
[----:B------:R1:W-:Y:S04]  /*39c0*/  STL [R1+0x54], R221 ;  /* 0x000054dd01007387 */ /* 0x0003e80000100800 */
        /* <DEDUP_REMOVED lines=12> */
[----:B-1----:R0:W5:Y:S01]  /*3a90*/  LDL.LU R227, [R1+0x80] ;  /* 0x0000800001e37983 */ /* 0x0021620000300800 */
        /* <DEDUP_REMOVED lines=82> */
[----:B0-----:R-:W-:-:S06]  /*3fc0*/  UMOV UR6, URZ ;  /* 0x0000003f00067c82 */ /* 0x001fcc0008000000 */
.L_x_24:
[----:B------:R-:W-:Y:S05]  /*3fd0*/  @!P1 BRA `(.L_x_25) ;  /* 0x0000000000049947 */ /* 0x000fea0003800000 */
[----:B------:R-:W-:Y:S01]  /*3fe0*/  BPT.TRAP 0x1 ;  /* 0x000000040000795c */ /* 0x000fe20000300000 */
.L_x_25:
[----:B------:R-:W-:Y:S02]  /*3ff0*/  UISETP.GT.U32.AND UP0, UPT, UR13, 0x1, UPT ;  /* 0x000000010d00788c */ /* 0x000fe4000bf04070 */
[----:B------:R-:W-:-:S04]  /*4000*/  ULEA UR8, UR25, UR11, 0x3 ;  /* 0x0000000b19087291 */ /* 0x000fc8000f8e183f */
[----:B------:R-:W-:Y:S01]  /*4010*/  UIADD3 UR8, UR8, 0x20, URZ ;  /* 0x0000002008087890 */ /* 0x000fe2000fffe03f */
[----:B------:R-:W-:-:S03]  /*4020*/  PLOP3.LUT P0, PT, PT, PT, UP0, 0x80, 0x0 ;  /* 0x000000000000781c */ /* 0x000fc60003f0f008 */
[----:B------:R-:W-:-:S09]  /*4030*/  UPRMT UR8, URZ, 0x654, UR8 ;  /* 0x000006543f087896 */ /* 0x000fd20008000008 */
[----:B------:R-:W-:Y:S01]  /*4040*/  SYNCS.ARRIVE.TRANS64.RED.A1T0 RZ, [UR8], RZ ;  /* 0x000000ffffff79a7 */ /* 0x000fe20008100408 */
[----:B------:R-:W-:Y:S05]  /*4050*/  @P0 BRA `(.L_x_26) ;  /* 0x0000000000040947 */ /* 0x000fea0003800000 */
[----:B------:R-:W-:Y:S01]  /*4060*/  BPT.TRAP 0x1 ;  /* 0x000000040000795c */ /* 0x000fe20000300000 */
.L_x_26:
[----:B------:R-:W-:Y:S02]  /*4070*/  UISETP.GT.AND UP2, UPT, UR26, 0x1, UPT ;  /* 0x000000011a00788c */ /* 0x000fe4000bf44270 */
[----:B------:R-:W-:Y:S02]  /*4080*/  UIADD3 UR23, UR23, 0x1, URZ ;  /* 0x0000000117177890 */ /* 0x000fe4000fffe03f */
[----:B------:R-:W-:Y:S02]  /*4090*/  UIADD3 UR25, UR25, 0x1, URZ ;  /* 0x0000000119197890 */ /* 0x000fe4000fffe03f */
[----:B------:R-:W-:Y:S01]  /*40a0*/  PLOP3.LUT P0, PT, PT, PT, UP2, 0x80, 0x0 ;  /* 0x000000000000781c */ /* 0x000fe20003f0f028 */
[----:B------:R-:W-:Y:S02]  /*40b0*/  UISETP.NE.AND UP0, UPT, UR23, 0x4, UPT ;  /* 0x000000041700788c */ /* 0x000fe4000bf05270 */
[----:B------:R-:W-:Y:S02]  /*40c0*/  UIADD3 UR16, UR26, -0x1, URZ ;  /* 0xffffffff1a107890 */ /* 0x000fe4000fffe03f */
[----:B------:R-:W-:-:S02]  /*40d0*/  USEL UR8, URZ, 0x1, UP0 ;  /* 0x000000013f087887 */ /* 0x000fc40008000000 */
[----:B------:R-:W-:Y:S02]  /*40e0*/  UISETP.NE.AND UP1, UPT, UR25, 0x4, UPT ;  /* 0x000000041900788c */ /* 0x000fe4000bf25270 */
[----:B------:R-:W-:Y:S02]  /*40f0*/  ULOP3.LUT UR24, UR24, UR8, URZ, 0x3c, !UPT ;  /* 0x0000000818187292 */ /* 0x000fe4000f8e3c3f */
[----:B------:R-:W-:Y:S02]  /*4100*/  USEL UR23, UR23, URZ, UP0 ;  /* 0x0000003f17177287 */ /* 0x000fe40008000000 */
[----:B------:R-:W-:Y:S01]  /*4110*/  USEL UR25, UR25, URZ, UP1 ;  /* 0x0000003f19197287 */ /* 0x000fe20008800000 */
[----:B------:R-:W-:Y:S01]  /*4120*/  UMOV UR8, 0x1 ;  /* 0x0000000100087882 */ /* 0x000fe20000000000 */
[----:B------:R-:W-:Y:S01]  /*4130*/  UMOV UR26, UR16 ;  /* 0x00000010001a7c82 */ /* 0x000fe20008000000 */
[----:B------:R-:W-:Y:S09]  /*4140*/  @P0 BRA `(.L_x_27) ;  /* 0xffffffec002c0947 */ /* 0x000ff2000383ffff */
.L_x_19:
[----:B------:R-:W-:-:S04]  /*4150*/  UISETP.NE.AND UP0, UPT, UR6, URZ, UPT ;  /* 0x0000003f0600728c */ /* 0x000fc8000bf05270 */
[----:B------:R-:W-:-:S06]  /*4160*/  USEL UR6, URZ, 0x1, !UP0 ;  /* 0x000000013f067887 */ /* 0x000fcc000c000000 */
[----:B------:R-:W-:-:S13]  /*4170*/  ISETP.NE.AND P0, PT, RZ, UR6, PT ;  /* 0x00000006ff007c0c */ /* 0x000fda000bf05270 */
[----:B------:R-:W-:Y:S05]  /*4180*/  @!P0 BRA `(.L_x_28) ;  /* 0x0000000c00c48947 */ /* 0x000fea0003800000 */
[----:B------:R-:W-:Y:S02]  /*4190*/  WARPGROUP.DEPBAR.LE gsb0, 0x0 ;  /* 0x00008000000079c5 */ /* 0x000fe40000010000 */
[----:B-----5:R-:W-:Y:S01]  /*41a0*/  FADD R227, R89, R227 ;  /* 0x000000e359e37221 */ /* 0x020fe20000000000 */
[----:B------:R-:W-:-:S04]  /*41b0*/  FADD R228, R88, R228 ;  /* 0x000000e458e47221 */ /* 0x000fc80000000000 */
[----:B------:R2:W-:Y:S04]  /*41c0*/  STL [R1+0x80], R227 ;  /* 0x000080e301007387 */ /* 0x0005e80000100800 */
[----:B--2---:R-:W2:Y:S04]  /*41d0*/  LDL.LU R227, [R1+0x6c] ;  /* 0x00006c0001e37983 */ /* 0x004ea80000300800 */
[----:B--2---:R2:W-:Y:S04]  /*41e0*/  STL [R1+0x84], R227 ;  /* 0x000084e301007387 */ /* 0x0045e80000100800 */
        /* <DEDUP_REMOVED lines=52> */
[----:B--2---:R-:W2:Y:S01]  /*4530*/  LDL.LU R227, [R1] ;  /* 0x0000000001e37983 */ /* 0x004ea20000300800 */
[----:B------:R-:W-:Y:S01]  /*4540*/  FADD R226, R90, R226 ;  /* 0x000000e25ae27221 */ /* 0x000fe20000000000 */
        /* <DEDUP_REMOVED lines=97> */
[----:B--2---:R-:W-:-:S05]  /*4b60*/  FADD R227, R60, R227 ;  /* 0x000000e33ce37221 */ /* 0x004fca0000000000 */
[----:B------:R2:W-:Y:S04]  /*4b70*/  STL [R1], R227 ;  /* 0x000000e301007387 */ /* 0x0005e80000100800 */
[----:B--2---:R-:W2:Y:S02]  /*4b80*/  LDL.LU R227, [R1+0xec] ;  /* 0x0000ec0001e37983 */ /* 0x004ea40000300800 */
[----:B--2---:R-:W-:-:S05]  /*4b90*/  FADD R227, R61, R227 ;  /* 0x000000e33de37221 */ /* 0x004fca0000000000 */
[----:B------:R2:W-:Y:S04]  /*4ba0*/  STL [R1+0x4], R227 ;  /* 0x000004e301007387 */ /* 0x0005e80000100800 */
        /* <DEDUP_REMOVED lines=78> */
[----:B--2---:R2:W5:Y:S02]  /*5090*/  LDL.LU R227, [R1+0x80] ;  /* 0x0000800001e37983 */ /* 0x0045640000300800 */
.L_x_28:
[----:B------:R-:W-:Y:S02]  /*50a0*/  WARPGROUP.DEPBAR.LE gsb0, 0x0 ;  /* 0x00008000000079c5 */ /* 0x000fe40000010000 */
[----:B------:R-:W3:Y:S02]  /*50b0*/  LDC R24, c[0x0][0x28c] ;  /* 0x0000a300ff187b82 */ /* 0x000ee40000000800 */
[----:B---3--:R-:W-:-:S13]  /*50c0*/  ISETP.GE.AND P0, PT, R24, 0x1, PT ;  /* 0x000000011800780c */ /* 0x008fda0003f06270 */
[----:B------:R-:W-:Y:S05]  /*50d0*/  @!P0 BRA `(.L_x_29) ;  /* 0x0000000000408947 */ /* 0x000fea0003800000 */
[----:B------:R-:W-:-:S06]  /*50e0*/  UISETP.NE.AND UP0, UPT, UR22, 0x3, UPT ;  /* 0x000000031600788c */ /* 0x000fcc000bf05270 */
[----:B------:R-:W-:-:S13]  /*50f0*/  PLOP3.LUT P0, PT, PT, PT, UP0, 0x80, 0x0 ;  /* 0x000000000000781c */ /* 0x000fda0003f0f008 */
[----:B------:R-:W-:Y:S05]  /*5100*/  @!P0 BRA `(.L_x_30) ;  /* 0x0000000000048947 */ /* 0x000fea0003800000 */
[----:B------:R-:W-:Y:S01]  /*5110*/  BPT.TRAP 0x1 ;  /* 0x000000040000795c */ /* 0x000fe20000300000 */
.L_x_30:
[----:B------:R-:W-:-:S04]  /*5120*/  UISETP.LT.AND UP0, UPT, UR9, 0x1, UPT ;  /* 0x000000010900788c */ /* 0x000fc8000bf01270 */
[----:B------:R-:W-:Y:S02]  /*5130*/  USEL UR6, UR9, 0x1, UP0 ;  /* 0x0000000109067887 */ /* 0x000fe40008000000 */
[----:B------:R-:W-:Y:S02]  /*5140*/  UISETP.GT.U32.AND UP0, UPT, UR13, 0x1, UPT ;  /* 0x000000010d00788c */ /* 0x000fe4000bf04070 */
[----:B------:R-:W-:-:S04]  /*5150*/  UIADD3 UR6, UR5, UR9, -UR6 ;  /* 0x0000000905067290 */ /* 0x000fc8000fffe806 */
[----:B------:R-:W-:Y:S01]  /*5160*/  USHF.L.U32 UR6, UR6, 0x3, URZ ;  /* 0x0000000306067899 */ /* 0x000fe2000800063f */
[----:B------:R-:W-:-:S03]  /*5170*/  PLOP3.LUT P0, PT, PT, PT, UP0, 0x80, 0x0 ;  /* 0x000000000000781c */ /* 0x000fc60003f0f008 */
[----:B------:R-:W-:-:S04]  /*5180*/  ULOP3.LUT UR6, UR6, 0x18, URZ, 0xc0, !UPT ;  /* 0x0000001806067892 */ /* 0x000fc8000f8ec03f */
[----:B------:R-:W-:-:S04]  /*5190*/  UIADD3 UR6, UR11, 0x20, UR6 ;  /* 0x000000200b067890 */ /* 0x000fc8000fffe006 */
[----:B------:R-:W-:-:S09]  /*51a0*/  UPRMT UR6, URZ, 0x654, UR6 ;  /* 0x000006543f067896 */ /* 0x000fd20008000006 */
[----:B------:R-:W-:Y:S01]  /*51b0*/  SYNCS.ARRIVE.TRANS64.RED.A1T0 RZ, [UR6], RZ ;  /* 0x000000ffffff79a7 */ /* 0x000fe20008100406 */
[----:B------:R-:W-:Y:S05]  /*51c0*/  @P0 BRA `(.L_x_29) ;  /* 0x0000000000040947 */ /* 0x000fea0003800000 */
[----:B------:R-:W-:Y:S01]  /*51d0*/  BPT.TRAP 0x1 ;  /* 0x000000040000795c */ /* 0x000fe20000300000 */
.L_x_29:
[----:B------:R3:W-:Y:S01]  /*51e0*/  STL [R1+0x88], R3 ;  /* 0x0000880301007387 */ /* 0x0007e20000100800 */
[----:B------:R-:W4:Y:S01]  /*51f0*/  LDC R28, c[0x0][0x288] ;  /* 0x0000a200ff1c7b82 */ /* 0x000f220000000800 */
[----:B------:R-:W-:Y:S02]  /*5200*/  ULDC UR6, c[0x0][0x284] ;  /* 0x0000a10000067ab9 */ /* 0x000fe40000000800 */
[----:B---3--:R-:W3:Y:S04]  /*5210*/  LDL.LU R3, [R1+0x78] ;  /* 0x0000780001037983 */ /* 0x008ee80000300800 */
[----:B------:R0:W-:Y:S04]  /*5220*/  STL [R1+0x84], R2 ;  /* 0x0000840201007387 */ /* 0x0001e80000100800 */
[----:B0-----:R-:W2:Y:S04]  /*5230*/  LDL.LU R2, [R1+0x7c] ;  /* 0x00007c0001027983 */ /* 0x001ea80000300800 */
[----:B-----5:R0:W-:Y:S02]  /*5240*/  STL [R1+0x80], R0 ;  /* 0x0000800001007387 */ /* 0x0201e40000100800 */
[----:B0-----:R-:W0:Y:S02]  /*5250*/  S2R R0, SR_TID.X ;  /* 0x0000000000007919 */ /* 0x001e240000002100 */
[----:B0-----:R-:W-:-:S02]  /*5260*/  SHF.R.U32.HI R24, RZ, 0x2, R0 ;  /* 0x00000002ff187819 */ /* 0x001fc40000011600 */
[----:B------:R-:W-:Y:S02]  /*5270*/  LOP3.LUT R26, R0, 0x60, RZ, 0xc0, !PT ;  /* 0x00000060001a7812 */ /* 0x000fe400078ec0ff */
[----:B------:R-:W-:Y:S02]  /*5280*/  SHF.R.U32.HI R27, RZ, 0x7, R0 ;  /* 0x00000007ff1b7819 */ /* 0x000fe40000011600 */
[----:B------:R-:W-:Y:S02]  /*5290*/  LOP3.LUT R25, R24, 0x7, RZ, 0xc0, !PT ;  /* 0x0000000718197812 */ /* 0x000fe400078ec0ff */
[----:B------:R-:W-:Y:S02]  /*52a0*/  SHF.R.U32.HI R26, RZ, 0x1, R26 ;  /* 0x00000001ff1a7819 */ /* 0x000fe4000001161a */
[----:B------:R-:W-:Y:S02]  /*52b0*/  LOP3.LUT R24, R27, 0x1, RZ, 0xc0, !PT ;  /* 0x000000011b187812 */ /* 0x000fe400078ec0ff */
[----:B------:R-:W-:Y:S01]  /*52c0*/  IADD3 R31, RZ, -R26, -R25 ;  /* 0x8000001aff1f7210 */ /* 0x000fe20007ffe819 */
[C---:B------:R-:W-:Y:S01]  /*52d0*/  IMAD.SHL.U32 R32, R0.reuse, 0x2, RZ ;  /* 0x0000000200207824 */ /* 0x040fe200078e00ff */
[----:B------:R-:W-:Y:S01]  /*52e0*/  LOP3.LUT R27, R0, 0x3, RZ, 0xc0, !PT ;  /* 0x00000003001b7812 */ /* 0x000fe200078ec0ff */
[----:B------:R-:W-:-:S02]  /*52f0*/  IMAD.SHL.U32 R30, R24, 0x40, RZ ;  /* 0x00000040181e7824 */ /* 0x000fc400078e00ff */
[----:B------:R-:W-:Y:S02]  /*5300*/  IMAD R31, R24, -0x40, R31 ;  /* 0xffffffc0181f7824 */ /* 0x000fe400078e021f */
[----:B---3--:R-:W-:Y:S02]  /*5310*/  IMAD.SHL.U32 R29, R3, 0x80, RZ ;  /* 0x00000080031d7824 */ /* 0x008fe400078e00ff */
[----:B------:R0:W5:Y:S01]  /*5320*/  LDL.LU R3, [R1+0x88] ;  /* 0x0000880001037983 */ /* 0x0001620000300800 */
[----:B------:R-:W-:Y:S01]  /*5330*/  LOP3.LUT R43, R30, 0x40, R25, 0xe2, !PT ;  /* 0x000000401e2b7812 */ /* 0x000fe200078ee219 */
[----:B----4-:R-:W-:Y:S01]  /*5340*/  IMAD R42, R27, -0x2, R28 ;  /* 0xfffffffe1b2a7824 */ /* 0x010fe200078e021c */
[----:B------:R-:W-:Y:S01]  /*5350*/  ISETP.GE.AND P0, PT, R29, R28, PT ;  /* 0x0000001c1d00720c */ /* 0x000fe20003f06270 */
[C---:B--2---:R-:W-:Y:S02]  /*5360*/  IMAD.SHL.U32 R24, R2.reuse, 0x100, RZ ;  /* 0x0000010002187824 */ /* 0x044fe400078e00ff */
[----:B------:R-:W-:-:S02]  /*5370*/  IMAD.WIDE R38, R2, 0x100, RZ ;  /* 0x0000010002267825 */ /* 0x000fc400078e02ff */
[----:B------:R0:W5:Y:S04]  /*5380*/  LDL.LU R2, [R1+0x84] ;  /* 0x0000840001027983 */ /* 0x0001680000300800 */
[----:B------:R0:W5:Y:S01]  /*5390*/  LDL.LU R0, [R1+0x80] ;  /* 0x0000800001007983 */ /* 0x0001620000300800 */
[----:B------:R-:W-:Y:S01]  /*53a0*/  ISETP.GE.OR P0, PT, R24, UR6, P0 ;  /* 0x0000000618007c0c */ /* 0x000fe20008706670 */
[----:B------:R-:W-:Y:S01]  /*53b0*/  IMAD.IADD R42, R42, 0x1, -R29 ;  /* 0x000000012a2a7824 */ /* 0x000fe200078e0a1d */
[----:B------:R-:W-:Y:S01]  /*53c0*/  IADD3 R41, -R24, UR6, R31 ;  /* 0x0000000618297c10 */ /* 0x000fe2000fffe11f */
[----:B------:R-:W-:Y:S01]  /*53d0*/  IMAD.MOV.U32 R40, RZ, RZ, -0x1 ;  /* 0xffffffffff287424 */ /* 0x000fe200078e00ff */
[----:B------:R-:W-:Y:S02]  /*53e0*/  LOP3.LUT R43, R38, R43, R26, 0xfe, !PT ;  /* 0x0000002b262b7212 */ /* 0x000fe400078efe1a */
[----:B------:R-:W-:-:S07]  /*53f0*/  LOP3.LUT R32, R29, 0x6, R32, 0xf8, !PT ;  /* 0x000000061d207812 */ /* 0x000fce00078ef820 */
[----:B0-----:R-:W-:Y:S05]  /*5400*/  @P0 BRA `(.L_x_31) ;  /* 0x00000090000c0947 */ /* 0x001fea0003800000 */
[----:B------:R-:W0:Y:S01]  /*5410*/  LDC.64 R28, c[0x0][0x5c8] ;  /* 0x00017200ff1c7b82 */ /* 0x000e220000000a00 */
[----:B------:R-:W-:Y:S01]  /*5420*/  USHF.R.S32.HI UR7, URZ, 0x1f, UR12 ;  /* 0x0000001f3f077899 */ /* 0x000fe2000801140c */
[--C-:B------:R-:W-:Y:S01]  /*5430*/  SHF.R.S32.HI R33, RZ, 0x1f, R32.reuse ;  /* 0x0000001fff217819 */ /* 0x100fe20000011420 */
[----:B------:R-:W-:Y:S01]  /*5440*/  ULDC.64 UR10, c[0x0][0x5d0] ;  /* 0x00017400000a7ab9 */ /* 0x000fe20000000a00 */
[----:B------:R-:W-:Y:S01]  /*5450*/  BSSY B0, `(.L_x_31) ;  /* 0x00008fe000007945 */ /* 0x000fe20003800000 */
[----:B------:R-:W-:Y:S02]  /*5460*/  UIMAD UR6, UR7, UR10, URZ ;  /* 0x0000000a070672a4 */ /* 0x000fe4000f8e023f */
[----:B------:R-:W-:Y:S02]  /*5470*/  IMAD.U32 R27, RZ, RZ, UR10 ;  /* 0x0000000aff1b7e24 */ /* 0x000fe4000f8e00ff */
[----:B------:R-:W-:Y:S02]  /*5480*/  UIMAD UR6, UR12, UR11, UR6 ;  /* 0x0000000b0c0672a4 */ /* 0x000fe4000f8e0206 */
[----:B------:R-:W-:Y:S01]  /*5490*/  IMAD.WIDE.U32 R26, R27, UR12, R32 ;  /* 0x0000000c1b1a7c25 */ /* 0x000fe2000f8e0020 */
[----:B------:R-:W-:-:S03]  /*54a0*/  ULDC.64 UR10, c[0x0][0x5c0] ;  /* 0x00017000000a7ab9 */ /* 0x000fc60000000a00 */
[----:B------:R-:W-:Y:S02]  /*54b0*/  VIADD R27, R27, UR6 ;  /* 0x000000061b1b7c36 */ /* 0x000fe40008000000 */
[-C--:B0-----:R-:W-:Y:S01]  /*54c0*/  IMAD R24, R39, R28.reuse, RZ ;  /* 0x0000001c27187224 */ /* 0x081fe200078e02ff */
[----:B------:R-:W-:Y:S01]  /*54d0*/  SHF.L.U64.HI R34, R28, 0x3, R29 ;  /* 0x000000031c227819 */ /* 0x000fe2000001021d */
[----:B------:R-:W-:-:S04]  /*54e0*/  IMAD.WIDE.U32 R26, R43, R28, R26 ;  /* 0x0000001c2b1a7225 */ /* 0x000fc800078e001a */
[----:B------:R-:W-:Y:S01]  /*54f0*/  IMAD R25, R43, R29, R24 ;  /* 0x0000001d2b197224 */ /* 0x000fe200078e0218 */
[----:B------:R-:W-:Y:S01]  /*5500*/  IADD3 R24, P2, R26, UR10, RZ ;  /* 0x0000000a1a187c10 */ /* 0x000fe2000ff5e0ff */
[C---:B------:R-:W-:Y:S01]  /*5510*/  IMAD.SHL.U32 R35, R28.reuse, 0x8, RZ ;  /* 0x000000081c237824 */ /* 0x040fe200078e00ff */
[----:B------:R-:W-:Y:S01]  /*5520*/  LEA R30, P3, R28, R26, 0x7 ;  /* 0x0000001a1c1e7211 */ /* 0x000fe200078638ff */
[----:B------:R-:W-:-:S03]  /*5530*/  IMAD.IADD R27, R27, 0x1, R25 ;  /* 0x000000011b1b7824 */ /* 0x000fc600078e0219 */
[----:B------:R-:W-:Y:S02]  /*5540*/  IADD3 R26, P1, P0, R26, UR10, R35 ;  /* 0x0000000a1a1a7c10 */ /* 0x000fe4000f83e023 */
[----:B------:R-:W-:Y:S02]  /*5550*/  IADD3.X R25, R27, UR11, RZ, P2, !PT ;  /* 0x0000000b1b197c10 */ /* 0x000fe400097fe4ff */
[----:B------:R-:W-:Y:S02]  /*5560*/  FSETP.NEU.AND P2, PT, RZ, UR21, PT ;  /* 0x00000015ff007c0b */ /* 0x000fe4000bf4d000 */
[----:B------:R-:W-:Y:S02]  /*5570*/  LEA.HI.X R31, R28, R27, R29, 0x7, P3 ;  /* 0x0000001b1c1f7211 */ /* 0x000fe400018f3c1d */
[C---:B------:R-:W-:Y:S02]  /*5580*/  IADD3 R28, P3, R30.reuse, UR10, RZ ;  /* 0x0000000a1e1c7c10 */ /* 0x040fe4000ff7e0ff */
[----:B------:R-:W-:-:S02]  /*5590*/  IADD3 R30, P5, P6, R30, UR10, R35 ;  /* 0x0000000a1e1e7c10 */ /* 0x000fc4000febe023 */
[----:B------:R-:W-:Y:S02]  /*55a0*/  IADD3.X R29, R31, UR11, RZ, P3, !PT ;  /* 0x0000000b1f1d7c10 */ /* 0x000fe40009ffe4ff */
[--C-:B------:R-:W-:Y:S02]  /*55b0*/  IADD3.X R27, R27, UR11, R34.reuse, P1, P0 ;  /* 0x0000000b1b1b7c10 */ /* 0x100fe40008fe0422 */
[----:B------:R-:W-:Y:S01]  /*55c0*/  IADD3.X R31, R31, UR11, R34, P5, P6 ;  /* 0x0000000b1f1f7c10 */ /* 0x000fe2000afec422 */
[----:B------:R-:W-:Y:S06]  /*55d0*/  @!P2 BRA `(.L_x_32) ;  /* 0x0000006c0014a947 */ /* 0x000fec0003800000 */
[----:B------:R-:W-:Y:S01]  /*55e0*/  ULDC.64 UR10, c[0x0][0x5b8] ;  /* 0x00016e00000a7ab9 */ /* 0x000fe20000000a00 */
[----:B------:R-:W-:Y:S01]  /*55f0*/  ISETP.GE.AND P0, PT, R41, 0x1, PT ;  /* 0x000000012900780c */ /* 0x000fe20003f06270 */
[----:B------:R-:W-:Y:S02]  /*5600*/  UIMAD UR6, UR7, UR10, URZ ;  /* 0x0000000a070672a4 */ /* 0x000fe4000f8e023f */
[----:B------:R-:W-:Y:S01]  /*5610*/  IMAD.U32 R35, RZ, RZ, UR10 ;  /* 0x0000000aff237e24 */ /* 0x000fe2000f8e00ff */
[----:B------:R-:W-:Y:S01]  /*5620*/  BSSY B1, `(.L_x_33) ;  /* 0x0000010000017945 */ /* 0x000fe20003800000 */
[----:B------:R-:W-:Y:S01]  /*5630*/  ISETP.LT.OR P3, PT, R42, 0x1, !P0 ;  /* 0x000000012a00780c */ /* 0x000fe20004761670 */
[----:B------:R-:W-:Y:S02]  /*5640*/  UIMAD UR6, UR12, UR11, UR6 ;  /* 0x0000000b0c0672a4 */ /* 0x000fe4000f8e0206 */
[----:B------:R-:W-:Y:S01]  /*5650*/  IMAD.WIDE.U32 R32, R35, UR12, R32 ;  /* 0x0000000c23207c25 */ /* 0x000fe2000f8e0020 */
[----:B------:R-:W-:-:S03]  /*5660*/  ULDC.64 UR10, c[0x0][0x5a8] ;  /* 0x00016a00000a7ab9 */ /* 0x000fc60000000a00 */
[----:B------:R-:W-:Y:S02]  /*5670*/  IMAD.MOV.U32 R36, RZ, RZ, R32 ;  /* 0x000000ffff247224 */ /* 0x000fe400078e0020 */
[----:B------:R-:W-:Y:S01]  /*5680*/  VIADD R37, R33, UR6 ;  /* 0x0000000621257c36 */ /* 0x000fe20008000000 */
[----:B------:R-:W-:Y:S02]  /*5690*/  ULDC.64 UR6, c[0x0][0x5b0] ;  /* 0x00016c0000067ab9 */ /* 0x000fe40000000a00 */
[----:B------:R-:W-:Y:S02]  /*56a0*/  IMAD R34, R39, UR6, RZ ;  /* 0x0000000627227c24 */ /* 0x000fe4000f8e02ff */
[----:B------:R-:W-:-:S04]  /*56b0*/  IMAD.WIDE.U32 R32, R43, UR6, R36 ;  /* 0x000000062b207c25 */ /* 0x000fc8000f8e0024 */
[--C-:B------:R-:W-:Y:S01]  /*56c0*/  IMAD R35, R43, UR7, R34.reuse ;  /* 0x000000072b237c24 */ /* 0x100fe2000f8e0222 */
[----:B------:R-:W-:Y:S02]  /*56d0*/  IADD3 R32, P1, R32, UR10, RZ ;  /* 0x0000000a20207c10 */ /* 0x000fe4000ff3e0ff */
[----:B------:R-:W-:Y:S02]  /*56e0*/  PRMT R34, RZ, 0x7610, R34 ;  /* 0x00007610ff227816 */ /* 0x000fe40000000022 */
[----:B------:R-:W-:Y:S01]  /*56f0*/  IADD3.X R33, R33, UR11, R35, P1, !PT ;  /* 0x0000000b21217c10 */ /* 0x000fe20008ffe423 */
[----:B------:R-:W-:Y:S08]  /*5700*/  @P3 BRA `(.L_x_34) ;  /* 0x0000000000043947 */ /* 0x000ff00003800000 */
[----:B------:R0:W5:Y:S02]  /*5710*/  LDG.E.U8 R34, desc[UR14][R32.64] ;  /* 0x0000000e20227981 */ /* 0x000164000c1e1100 */
.L_x_34:
[----:B------:R-:W-:Y:S05]  /*5720*/  BSYNC B1 ;  /* 0x0000000000017941 */ /* 0x000fea0003800000 */
.L_x_33:
[----:B-----5:R-:W-:Y:S01]  /*5730*/  LOP3.LUT R34, R34, 0xff, RZ, 0xc0, !PT ;  /* 0x000000ff22227812 */ /* 0x020fe200078ec0ff */
[----:B------:R-:W-:Y:S01]  /*5740*/  BSSY B1, `(.L_x_35) ;  /* 0x000000b000017945 */ /* 0x000fe20003800000 */
[----:B------:R-:W-:Y:S02]  /*5750*/  ISETP.LT.OR P2, PT, R42, 0x2, !P0 ;  /* 0x000000022a00780c */ /* 0x000fe40004741670 */
[----:B------:R-:W-:-:S05]  /*5760*/  F2FP.F16.E5M2.UNPACK_B R34, R34 ;  /* 0x00000022ff22723e */ /* 0x000fca00020004ff */
[----:B------:R-:W-:-:S05]  /*5770*/  HADD2.F32 R34, -RZ, R34.H0_H0 ;  /* 0x20000022ff227230 */ /* 0x000fca0000004100 */
[----:B------:R-:W-:Y:S01]  /*5780*/  FMUL R35, R34, UR21 ;  /* 0x0000001522237c20 */ /* 0x000fe20008400000 */
[----:B------:R-:W-:-:S03]  /*5790*/  PRMT R34, RZ, 0x7610, R34 ;  /* 0x00007610ff227816 */ /* 0x000fc60000000022 */
[----:B------:R-:W-:-:S05]  /*57a0*/  FFMA R35, R228, UR20, R35 ;  /* 0x00000014e4237c23 */ /* 0x000fca0008000023 */
[----:B------:R-:W-:-:S05]  /*57b0*/  F2FP.SATFINITE.E5M2.F32.PACK_AB_MERGE_C R35, RZ, R35, RZ ;  /* 0x00000023ff23723e */ /* 0x000fca00048060ff */
[----:B------:R2:W-:Y:S01]  /*57c0*/  @!P3 STG.E.U8 desc[UR14][R24.64], R35 ;  /* 0x000000231800b986 */ /* 0x0005e2000c10110e */
[----:B------:R-:W-:Y:S05]  /*57d0*/  @P2 BRA `(.L_x_36) ;  /* 0x0000000000042947 */ /* 0x000fea0003800000 */
[----:B------:R3:W5:Y:S02]  /*57e0*/  LDG.E.U8 R34, desc[UR14][R32.64+0x1] ;  /* 0x0000010e20227981 */ /* 0x000764000c1e1100 */
.L_x_36:
[----:B------:R-:W-:Y:S05]  /*57f0*/  BSYNC B1 ;  /* 0x0000000000017941 */ /* 0x000fea0003800000 */
.L_x_35:
[----:B-----5:R-:W-:Y:S01]  /*5800*/  LOP3.LUT R34, R34, 0xff, RZ, 0xc0, !PT ;  /* 0x000000ff22227812 */ /* 0x020fe200078ec0ff */
[----:B------:R-:W-:Y:S01]  /*5810*/  BSSY B1, `(.L_x_37) ;  /* 0x0000013000017945 */ /* 0x000fe20003800000 */
[----:B------:R-:W-:Y:S02]  /*5820*/  IADD3 R45, P1, R43, 0x8, RZ ;  /* 0x000000082b2d7810 */ /* 0x000fe40007f3e0ff */
[----:B------:R-:W-:-:S03]  /*5830*/  F2FP.F16.E5M2.UNPACK_B R34, R34 ;  /* 0x00000022ff22723e */ /* 0x000fc600020004ff */
[----:B--2---:R-:W-:Y:S01]  /*5840*/  IMAD.X R35, RZ, RZ, R39, P1 ;  /* 0x000000ffff237224 */ /* 0x004fe200008e0627 */
[----:B------:R-:W-:Y:S01]  /*5850*/  ISETP.GE.AND P1, PT, R41, 0x9, PT ;  /* 0x000000092900780c */ /* 0x000fe20003f26270 */
[----:B------:R-:W-:Y:S02]  /*5860*/  HADD2.F32 R34, -RZ, R34.H0_H0 ;  /* 0x20000022ff227230 */ /* 0x000fe40000004100 */
[----:B------:R-:W-:Y:S01]  /*5870*/  IMAD R46, R35, UR6, RZ ;  /* 0x00000006232e7c24 */ /* 0x000fe2000f8e02ff */
[----:B------:R-:W-:Y:S02]  /*5880*/  ISETP.LT.OR P5, PT, R42, 0x1, !P1 ;  /* 0x000000012a00780c */ /* 0x000fe40004fa1670 */
[----:B------:R-:W-:Y:S01]  /*5890*/  FMUL R44, R34, UR21 ;  /* 0x00000015222c7c20 */ /* 0x000fe20008400000 */
[----:B------:R-:W-:-:S04]  /*58a0*/  IMAD.WIDE.U32 R34, R45, UR6, R36 ;  /* 0x000000062d227c25 */ /* 0x000fc8000f8e0024 */
[----:B------:R-:W-:Y:S01]  /*58b0*/  FFMA R44, R227, UR20, R44 ;  /* 0x00000014e32c7c23 */ /* 0x000fe2000800002c */
[----:B------:R-:W-:Y:S01]  /*58c0*/  IMAD R45, R45, UR7, R46 ;  /* 0x000000072d2d7c24 */ /* 0x000fe2000f8e022e */
[----:B------:R-:W-:-:S03]  /*58d0*/  IADD3 R34, P3, R34, UR10, RZ ;  /* 0x0000000a22227c10 */ /* 0x000fc6000ff7e0ff */
[----:B------:R-:W-:Y:S02]  /*58e0*/  F2FP.SATFINITE.E5M2.F32.PACK_AB_MERGE_C R47, RZ, R44, RZ ;  /* 0x0000002cff2f723e */ /* 0x000fe400048060ff */
[----:B------:R-:W-:Y:S02]  /*58f0*/  IADD3.X R35, R35, UR11, R45, P3, !PT ;  /* 0x0000000b23237c10 */ /* 0x000fe40009ffe42d */
[----:B------:R-:W-:Y:S01]  /*5900*/  PRMT R44, RZ, 0x7610, R44 ;  /* 0x00007610ff2c7816 */ /* 0x000fe2000000002c */
[----:B------:R2:W-:Y:S01]  /*5910*/  @!P2 STG.E.U8 desc[UR14][R24.64+0x1], R47 ;  /* 0x0000012f1800a986 */ /* 0x0005e2000c10110e */
[----:B------:R-:W-:Y:S05]  /*5920*/  @P5 BRA `(.L_x_38) ;  /* 0x0000000000045947 */ /* 0x000fea0003800000 */
[----:B------:R4:W5:Y:S02]  /*5930*/  LDG.E.U8 R44, desc[UR14][R34.64] ;  /* 0x0000000e222c7981 */ /* 0x000964000c1e1100 */
.L_x_38:
[----:B------:R-:W-:Y:S05]  /*5940*/  BSYNC B1 ;  /* 0x0000000000017941 */ /* 0x000fea0003800000 */
.L_x_37:
        /* <DEDUP_REMOVED lines=12> */
.L_x_40:
[----:B------:R-:W-:Y:S05]  /*5a10*/  BSYNC B1 ;  /* 0x0000000000017941 */ /* 0x000fea0003800000 */
.L_x_39:
[----:B-----5:R-:W-:Y:S01]  /*5a20*/  LOP3.LUT R44, R44, 0xff, RZ, 0xc0, !PT ;  /* 0x000000ff2c2c7812 */ /* 0x020fe200078ec0ff */
[----:B------:R-:W-:Y:S01]  /*5a30*/  BSSY B1, `(.L_x_41) ;  /* 0x000000b000017945 */ /* 0x000fe20003800000 */
[----:B------:R-:W-:Y:S02]  /*5a40*/  ISETP.LT.OR P3, PT, R42, 0x9, !P0 ;  /* 0x000000092a00780c */ /* 0x000fe40004761670 */
[----:B------:R-:W-:-:S05]  /*5a50*/  F2FP.F16.E5M2.UNPACK_B R44, R44 ;  /* 0x0000002cff2c723e */ /* 0x000fca00020004ff */
[----:B------:R-:W-:-:S05]  /*5a60*/  HADD2.F32 R44, -RZ, R44.H0_H0 ;  /* 0x2000002cff2c7230 */ /* 0x000fca0000004100 */
[----:B------:R-:W-:-:S04]  /*5a70*/  FMUL R44, R44, UR21 ;  /* 0x000000152c2c7c20 */ /* 0x000fc80008400000 */
[----:B------:R-:W-:-:S05]  /*5a80*/  FFMA R44, R225, UR20, R44 ;  /* 0x00000014e12c7c23 */ /* 0x000fca000800002c */
[----:B0-----:R-:W-:Y:S02]  /*5a90*/  F2FP.SATFINITE.E5M2.F32.PACK_AB_MERGE_C R45, RZ, R44, RZ ;  /* 0x0000002cff2d723e */ /* 0x001fe400048060ff */
[----:B------:R-:W-:-:S03]  /*5aa0*/  PRMT R44, RZ, 0x7610, R44 ;  /* 0x00007610ff2c7816 */ /* 0x000fc6000000002c */
[----:B------:R0:W-:Y:S01]  /*5ab0*/  @!P2 STG.E.U8 desc[UR14][R26.64+0x1], R45 ;  /* 0x0000012d1a00a986 */ /* 0x0001e2000c10110e */
[----:B------:R-:W-:Y:S05]  /*5ac0*/  @P3 BRA `(.L_x_42) ;  /* 0x0000000000043947 */ /* 0x000fea0003800000 */
[----:B------:R0:W5:Y:S02]  /*5ad0*/  LDG.E.U8 R44, desc[UR14][R32.64+0x8] ;  /* 0x0000080e202c7981 */ /* 0x000164000c1e1100 */
.L_x_42:
[----:B------:R-:W-:Y:S05]  /*5ae0*/  BSYNC B1 ;  /* 0x0000000000017941 */ /* 0x000fea0003800000 */
.L_x_41:
[----:B-----5:R-:W-:Y:S01]  /*5af0*/  LOP3.LUT R44, R44, 0xff, RZ, 0xc0, !PT ;  /* 0x000000ff2c2c7812 */ /* 0x020fe200078ec0ff */
[----:B------:R-:W-:Y:S01]  /*5b00*/  BSSY B1, `(.L_x_43) ;  /* 0x000000b000017945 */ /* 0x000fe20003800000 */
[----:B------:R-:W-:Y:S02]  /*5b10*/  ISETP.LT.OR P2, PT, R42, 0xa, !P0 ;  /* 0x0000000a2a00780c */ /* 0x000fe40004741670 */
[----:B------:R-:W-:-:S05]  /*5b20*/  F2FP.F16.E5M2.UNPACK_B R44, R44 ;  /* 0x0000002cff2c723e */ /* 0x000fca00020004ff */
[----:B------:R-:W-:-:S05]  /*5b30*/  HADD2.F32 R44, -RZ, R44.H0_H0 ;  /* 0x2000002cff2c7230 */ /* 0x000fca0000004100 */
[----:B0-----:R-:W-:Y:S01]  /*5b40*/  FMUL R45, R44, UR21 ;  /* 0x000000152c2d7c20 */ /* 0x001fe20008400000 */
[----:B------:R-:W-:-:S03]  /*5b50*/  PRMT R44, RZ, 0x7610, R44 ;  /* 0x00007610ff2c7816 */ /* 0x000fc6000000002c */
[----:B------:R-:W-:-:S05]  /*5b60*/  FFMA R45, R224, UR20, R45 ;  /* 0x00000014e02d7c23 */ /* 0x000fca000800002d */
[----:B------:R-:W-:-:S05]  /*5b70*/  F2FP.SATFINITE.E5M2.F32.PACK_AB_MERGE_C R45, RZ, R45, RZ ;  /* 0x0000002dff2d723e */ /* 0x000fca00048060ff */
[----:B------:R0:W-:Y:S01]  /*5b80*/  @!P3 STG.E.U8 desc[UR14][R24.64+0x8], R45 ;  /* 0x0000082d1800b986 */ /* 0x0001e2000c10110e */
[----:B------:R-:W-:Y:S05]  /*5b90*/  @P2 BRA `(.L_x_44) ;  /* 0x0000000000042947 */ /* 0x000fea0003800000 */
[----:B------:R0:W5:Y:S02]  /*5ba0*/  LDG.E.U8 R44, desc[UR14][R32.64+0x9] ;  /* 0x0000090e202c7981 */ /* 0x000164000c1e1100 */
.L_x_44:
[----:B------:R-:W-:Y:S05]  /*5bb0*/  BSYNC B1 ;  /* 0x0000000000017941 */ /* 0x000fea0003800000 */
.L_x_43:
        /* <DEDUP_REMOVED lines=12> */
.L_x_46:
[----:B------:R-:W-:Y:S05]  /*5c80*/  BSYNC B1 ;  /* 0x0000000000017941 */ /* 0x000fea0003800000 */
.L_x_45:
        /* <DEDUP_REMOVED lines=12> */
.L_x_48:
[----:B------:R-:W-:Y:S05]  /*5d50*/  BSYNC B1 ;  /* 0x0000000000017941 */ /* 0x000fea0003800000 */
.L_x_47:
        /* <DEDUP_REMOVED lines=12> */
.L_x_50:
[----:B------:R-:W-:Y:S05]  /*5e20*/  BSYNC B1 ;  /* 0x0000000000017941 */ /* 0x000fea0003800000 */
.L_x_49:
        /* <DEDUP_REMOVED lines=12> */
.L_x_52:
[----:B------:R-:W-:Y:S05]  /*5ef0*/  BSYNC B1 ;  /* 0x0000000000017941 */ /* 0x000fea0003800000 */
.L_x_51:
        /* <DEDUP_REMOVED lines=12> */
.L_x_54:
[----:B------:R-:W-:Y:S05]  /*5fc0*/  BSYNC B1 ;  /* 0x0000000000017941 */ /* 0x000fea0003800000 */
.L_x_53:
        /* <DEDUP_REMOVED lines=12> */
.L_x_56:
[----:B------:R-:W-:Y:S05]  /*6090*/  BSYNC B1 ;  /* 0x0000000000017941 */ /* 0x000fea0003800000 */
.L_x_55:
        /* <DEDUP_REMOVED lines=12> */
.L_x_58:
[----:B------:R-:W-:Y:S05]  /*6160*/  BSYNC B1 ;  /* 0x0000000000017941 */ /* 0x000fea0003800000 */
.L_x_57:
        /* <DEDUP_REMOVED lines=12> */
.L_x_60:
[----:B------:R-:W-:Y:S05]  /*6230*/  BSYNC B1 ;  /* 0x0000000000017941 */ /* 0x000fea0003800000 */
.L_x_59:
        /* <DEDUP_REMOVED lines=12> */
.L_x_62:
[----:B------:R-:W-:Y:S05]  /*6300*/  BSYNC B1 ;  /* 0x0000000000017941 */ /* 0x000fea0003800000 */
.L_x_61:
        /* <DEDUP_REMOVED lines=12> */
.L_x_64:
[----:B------:R-:W-:Y:S05]  /*63d0*/  BSYNC B1 ;  /* 0x0000000000017941 */ /* 0x000fea0003800000 */
.L_x_63:
        /* <DEDUP_REMOVED lines=12> */
.L_x_66:
[----:B------:R-:W-:Y:S05]  /*64a0*/  BSYNC B1 ;  /* 0x0000000000017941 */ /* 0x000fea0003800000 */
.L_x_65:
        /* <DEDUP_REMOVED lines=12> */
.L_x_68:
[----:B------:R-:W-:Y:S05]  /*6570*/  BSYNC B1 ;  /* 0x0000000000017941 */ /* 0x000fea0003800000 */
.L_x_67:
        /* <DEDUP_REMOVED lines=12> */
.L_x_70:
[----:B------:R-:W-:Y:S05]  /*6640*/  BSYNC B1 ;  /* 0x0000000000017941 */ /* 0x000fea0003800000 */
.L_x_69:
        /* <DEDUP_REMOVED lines=12> */
.L_x_72:
[----:B------:R-:W-:Y:S05]  /*6710*/  BSYNC B1 ;  /* 0x0000000000017941 */ /* 0x000fea0003800000 */
.L_x_71:
        /* <DEDUP_REMOVED lines=12> */
.L_x_74:
[----:B------:R-:W-:Y:S05]  /*67e0*/  BSYNC B1 ;  /* 0x0000000000017941 */ /* 0x000fea0003800000 */
.L_x_73:
        /* <DEDUP_REMOVED lines=12> */
.L_x_76:
[----:B------:R-:W-:Y:S05]  /*68b0*/  BSYNC B1 ;  /* 0x0000000000017941 */ /* 0x000fea0003800000 */
.L_x_75:
        /* <DEDUP_REMOVED lines=12> */
.L_x_78:
[----:B------:R-:W-:Y:S05]  /*6980*/  BSYNC B1 ;  /* 0x0000000000017941 */ /* 0x000fea0003800000 */
.L_x_77:
        /* <DEDUP_REMOVED lines=12> */
.L_x_80:
[----:B------:R-:W-:Y:S05]  /*6a50*/  BSYNC B1 ;  /* 0x0000000000017941 */ /* 0x000fea0003800000 */
.L_x_79:
        /* <DEDUP_REMOVED lines=12> */
.L_x_82:
[----:B------:R-:W-:Y:S05]  /*6b20*/  BSYNC B1 ;  /* 0x0000000000017941 */ /* 0x000fea0003800000 */
.L_x_81:
        /* <DEDUP_REMOVED lines=12> */
.L_x_84:
[----:B------:R-:W-:Y:S05]  /*6bf0*/  BSYNC B1 ;  /* 0x0000000000017941 */ /* 0x000fea0003800000 */
.L_x_83:
        /* <DEDUP_REMOVED lines=12> */
.L_x_86:
[----:B------:R-:W-:Y:S05]  /*6cc0*/  BSYNC B1 ;  /* 0x0000000000017941 */ /* 0x000fea0003800000 */
.L_x_85:
        /* <DEDUP_REMOVED lines=12> */
.L_x_88:
[----:B------:R-:W-:Y:S05]  /*6d90*/  BSYNC B1 ;  /* 0x0000000000017941 */ /* 0x000fea0003800000 */
.L_x_87:
        /* <DEDUP_REMOVED lines=12> */
.L_x_90:
[----:B------:R-:W-:Y:S05]  /*6e60*/  BSYNC B1 ;  /* 0x0000000000017941 */ /* 0x000fea0003800000 */
.L_x_89:
        /* <DEDUP_REMOVED lines=12> */
.L_x_92:
[----:B------:R-:W-:Y:S05]  /*6f30*/  BSYNC B1 ;  /* 0x0000000000017941 */ /* 0x000fea0003800000 */
.L_x_91:
        /* <DEDUP_REMOVED lines=12> */
.L_x_94:
[----:B------:R-:W-:Y:S05]  /*7000*/  BSYNC B1 ;  /* 0x0000000000017941 */ /* 0x000fea0003800000 */
.L_x_93:
        /* <DEDUP_REMOVED lines=12> */
.L_x_96:
[----:B------:R-:W-:Y:S05]  /*70d0*/  BSYNC B1 ;  /* 0x0000000000017941 */ /* 0x000fea0003800000 */
.L_x_95:
        /* <DEDUP_REMOVED lines=12> */
.L_x_98:
[----:B------:R-:W-:Y:S05]  /*71a0*/  BSYNC B1 ;  /* 0x0000000000017941 */ /* 0x000fea0003800000 */
.L_x_97:
        /* <DEDUP_REMOVED lines=12> */
.L_x_100:
[----:B------:R-:W-:Y:S05]  /*7270*/  BSYNC B1 ;  /* 0x0000000000017941 */ /* 0x000fea0003800000 */
.L_x_99:
        /* <DEDUP_REMOVED lines=12> */
.L_x_102:
[----:B------:R-:W-:Y:S05]  /*7340*/  BSYNC B1 ;  /* 0x0000000000017941 */ /* 0x000fea0003800000 */
.L_x_101:
        /* <DEDUP_REMOVED lines=12> */
.L_x_104:
[----:B------:R-:W-:Y:S05]  /*7410*/  BSYNC B1 ;  /* 0x0000000000017941 */ /* 0x000fea0003800000 */
.L_x_103:
        /* <DEDUP_REMOVED lines=12> */
.L_x_106:
[----:B------:R-:W-:Y:S05]  /*74e0*/  BSYNC B1 ;  /* 0x0000000000017941 */ /* 0x000fea0003800000 */
.L_x_105:
        /* <DEDUP_REMOVED lines=12> */
.L_x_108:
[----:B------:R-:W-:Y:S05]  /*75b0*/  BSYNC B1 ;  /* 0x0000000000017941 */ /* 0x000fea0003800000 */
.L_x_107:
        /* <DEDUP_REMOVED lines=12> */
.L_x_110:
[----:B------:R-:W-:Y:S05]  /*7680*/  BSYNC B1 ;  /* 0x0000000000017941 */ /* 0x000fea0003800000 */
.L_x_109:
        /* <DEDUP_REMOVED lines=12> */
.L_x_112:
[----:B------:R-:W-:Y:S05]  /*7750*/  BSYNC B1 ;  /* 0x0000000000017941 */ /* 0x000fea0003800000 */
.L_x_111:
        /* <DEDUP_REMOVED lines=12> */
.L_x_114:
[----:B------:R-:W-:Y:S05]  /*7820*/  BSYNC B1 ;  /* 0x0000000000017941 */ /* 0x000fea0003800000 */
.L_x_113:
        /* <DEDUP_REMOVED lines=12> */
.L_x_116:
[----:B------:R-:W-:Y:S05]  /*78f0*/  BSYNC B1 ;  /* 0x0000000000017941 */ /* 0x000fea0003800000 */
.L_x_115:
        /* <DEDUP_REMOVED lines=12> */
.L_x_118:
[----:B------:R-:W-:Y:S05]  /*79c0*/  BSYNC B1 ;  /* 0x0000000000017941 */ /* 0x000fea0003800000 */
.L_x_117:
        /* <DEDUP_REMOVED lines=12> */
.L_x_120:
[----:B------:R-:W-:Y:S05]  /*7a90*/  BSYNC B1 ;  /* 0x0000000000017941 */ /* 0x000fea0003800000 */
.L_x_119:
        /* <DEDUP_REMOVED lines=12> */
.L_x_122:
[----:B------:R-:W-:Y:S05]  /*7b60*/  BSYNC B1 ;  /* 0x0000000000017941 */ /* 0x000fea0003800000 */
.L_x_121:
        /* <DEDUP_REMOVED lines=12> */
.L_x_124:
[----:B------:R-:W-:Y:S05]  /*7c30*/  BSYNC B1 ;  /* 0x0000000000017941 */ /* 0x000fea0003800000 */
.L_x_123:
        /* <DEDUP_REMOVED lines=12> */
.L_x_126:
[----:B------:R-:W-:Y:S05]  /*7d00*/  BSYNC B1 ;  /* 0x0000000000017941 */ /* 0x000fea0003800000 */
.L_x_125:
        /* <DEDUP_REMOVED lines=12> */
.L_x_128:
[----:B------:R-:W-:Y:S05]  /*7dd0*/  BSYNC B1 ;  /* 0x0000000000017941 */ /* 0x000fea0003800000 */
.L_x_127:
        /* <DEDUP_REMOVED lines=12> */
.L_x_130:
[----:B------:R-:W-:Y:S05]  /*7ea0*/  BSYNC B1 ;  /* 0x0000000000017941 */ /* 0x000fea0003800000 */
.L_x_129:
        /* <DEDUP_REMOVED lines=12> */
.L_x_132:
[----:B------:R-:W-:Y:S05]  /*7f70*/  BSYNC B1 ;  /* 0x0000000000017941 */ /* 0x000fea0003800000 */
.L_x_131:
        /* <DEDUP_REMOVED lines=12> */
.L_x_134:
[----:B------:R-:W-:Y:S05]  /*8040*/  BSYNC B1 ;  /* 0x0000000000017941 */ /* 0x000fea0003800000 */
.L_x_133:
        /* <DEDUP_REMOVED lines=12> */
.L_x_136:
[----:B------:R-:W-:Y:S05]  /*8110*/  BSYNC B1 ;  /* 0x0000000000017941 */ /* 0x000fea0003800000 */
.L_x_135:
        /* <DEDUP_REMOVED lines=12> */
.L_x_138:
[----:B------:R-:W-:Y:S05]  /*81e0*/  BSYNC B1 ;  /* 0x0000000000017941 */ /* 0x000fea0003800000 */
.L_x_137:
        /* <DEDUP_REMOVED lines=12> */
.L_x_140:
[----:B------:R-:W-:Y:S05]  /*82b0*/  BSYNC B1 ;  /* 0x0000000000017941 */ /* 0x000fea0003800000 */
.L_x_139:
        /* <DEDUP_REMOVED lines=12> */
.L_x_142:
[----:B------:R-:W-:Y:S05]  /*8380*/  BSYNC B1 ;  /* 0x0000000000017941 */ /* 0x000fea0003800000 */
.L_x_141:
        /* <DEDUP_REMOVED lines=12> */
.L_x_144:
[----:B------:R-:W-:Y:S05]  /*8450*/  BSYNC B1 ;  /* 0x0000000000017941 */ /* 0x000fea0003800000 */
.L_x_143:
        /* <DEDUP_REMOVED lines=12> */
.L_x_146:
[----:B------:R-:W-:Y:S05]  /*8520*/  BSYNC B1 ;  /* 0x0000000000017941 */ /* 0x000fea0003800000 */
.L_x_145:
        /* <DEDUP_REMOVED lines=12> */
.L_x_148:
[----:B------:R-:W-:Y:S05]  /*85f0*/  BSYNC B1 ;  /* 0x0000000000017941 */ /* 0x000fea0003800000 */
.L_x_147:
        /* <DEDUP_REMOVED lines=12> */
.L_x_150:
[----:B------:R-:W-:Y:S05]  /*86c0*/  BSYNC B1 ;  /* 0x0000000000017941 */ /* 0x000fea0003800000 */
.L_x_149:
        /* <DEDUP_REMOVED lines=12> */
.L_x_152:
[----:B------:R-:W-:Y:S05]  /*8790*/  BSYNC B1 ;  /* 0x0000000000017941 */ /* 0x000fea0003800000 */
.L_x_151:
        /* <DEDUP_REMOVED lines=12> */
.L_x_154:
[----:B------:R-:W-:Y:S05]  /*8860*/  BSYNC B1 ;  /* 0x0000000000017941 */ /* 0x000fea0003800000 */
.L_x_153:
        /* <DEDUP_REMOVED lines=12> */
.L_x_156:
[----:B------:R-:W-:Y:S05]  /*8930*/  BSYNC B1 ;  /* 0x0000000000017941 */ /* 0x000fea0003800000 */
.L_x_155:
[----:B-----5:R-:W-:Y:S01]  /*8940*/  LOP3.LUT R44, R44, 0xff, RZ, 0xc0, !PT ;  /* 0x000000ff2c2c7812 */ /* 0x020fe200078ec0ff */
[----:B------:R-:W-:Y:S01]  /*8950*/  BSSY B1, `(.L_x_157) ;  /* 0x000000b000017945 */ /* 0x000fe20003800000 */
[----:B------:R-:W-:Y:S02]  /*8960*/  ISETP.LT.OR P2, PT, R42, 0x79, !P1 ;  /* 0x000000792a00780c */ /* 0x000fe40004f41670 */
[----:B------:R-:W-:Y:S02]  /*8970*/  F2FP.F16.E5M2.UNPACK_B R44, R44 ;  /* 0x0000002cff2c723e */ /* 0x000fe400020004ff */
[----:B0--3--:R-:W-:-:S03]  /*8980*/  PRMT R32, RZ, 0x7610, R32 ;  /* 0x00007610ff207816 */ /* 0x009fc60000000020 */
[----:B------:R-:W-:-:S05]  /*8990*/  HADD2.F32 R44, -RZ, R44.H0_H0 ;  /* 0x2000002cff2c7230 */ /* 0x000fca0000004100 */
[----:B------:R-:W-:-:S04]  /*89a0*/  FMUL R44, R44, UR21 ;  /* 0x000000152c2c7c20 */ /* 0x000fc80008400000 */
[----:B------:R-:W-:-:S05]  /*89b0*/  FFMA R44, R167, UR20, R44 ;  /* 0x00000014a72c7c23 */ /* 0x000fca000800002c */
[----:B------:R-:W-:-:S05]  /*89c0*/  F2FP.SATFINITE.E5M2.F32.PACK_AB_MERGE_C R33, RZ, R44, RZ ;  /* 0x0000002cff21723e */ /* 0x000fca00048060ff */
[----:B------:R0:W-:Y:S01]  /*89d0*/  @!P0 STG.E.U8 desc[UR14][R24.64+0x79], R33 ;  /* 0x0000792118008986 */ /* 0x0001e2000c10110e */
[----:B------:R-:W-:Y:S05]  /*89e0*/  @P2 BRA `(.L_x_158) ;  /* 0x0000000000042947 */ /* 0x000fea0003800000 */
[----:B------:R3:W5:Y:S02]  /*89f0*/  LDG.E.U8 R32, desc[UR14][R34.64+0x78] ;  /* 0x0000780e22207981 */ /* 0x000764000c1e1100 */
.L_x_158:
[----:B------:R-:W-:Y:S05]  /*8a00*/  BSYNC B1 ;  /* 0x0000000000017941 */ /* 0x000fea0003800000 */
.L_x_157:
[----:B-----5:R-:W-:Y:S01]  /*8a10*/  LOP3.LUT R32, R32, 0xff, RZ, 0xc0, !PT ;  /* 0x000000ff20207812 */ /* 0x020fe200078ec0ff */
[----:B------:R-:W-:Y:S01]  /*8a20*/  BSSY B1, `(.L_x_159) ;  /* 0x000000b000017945 */ /* 0x000fe20003800000 */
[----:B------:R-:W-:Y:S02]  /*8a30*/  ISETP.LT.OR P1, PT, R42, 0x7a, !P1 ;  /* 0x0000007a2a00780c */ /* 0x000fe40004f21670 */
[----:B------:R-:W-:Y:S02]  /*8a40*/  F2FP.F16.E5M2.UNPACK_B R32, R32 ;  /* 0x00000020ff20723e */ /* 0x000fe400020004ff */
[----:B0-2---:R-:W-:-:S03]  /*8a50*/  PRMT R24, RZ, 0x7610, R24 ;  /* 0x00007610ff187816 */ /* 0x005fc60000000018 */
[----:B------:R-:W-:-:S05]  /*8a60*/  HADD2.F32 R32, -RZ, R32.H0_H0 ;  /* 0x20000020ff207230 */ /* 0x000fca0000004100 */
[----:B------:R-:W-:-:S04]  /*8a70*/  FMUL R25, R32, UR21 ;  /* 0x0000001520197c20 */ /* 0x000fc80008400000 */
[----:B------:R-:W-:-:S05]  /*8a80*/  FFMA R25, R166, UR20, R25 ;  /* 0x00000014a6197c23 */ /* 0x000fca0008000019 */
[----:B------:R-:W-:-:S05]  /*8a90*/  F2FP.SATFINITE.E5M2.F32.PACK_AB_MERGE_C R25, RZ, R25, RZ ;  /* 0x00000019ff19723e */ /* 0x000fca00048060ff */
[----:B------:R0:W-:Y:S01]  /*8aa0*/  @!P2 STG.E.U8 desc[UR14][R26.64+0x78], R25 ;  /* 0x000078191a00a986 */ /* 0x0001e2000c10110e */
[----:B------:R-:W-:Y:S05]  /*8ab0*/  @P1 BRA `(.L_x_160) ;  /* 0x0000000000041947 */ /* 0x000fea0003800000 */
[----:B------:R2:W5:Y:S02]  /*8ac0*/  LDG.E.U8 R24, desc[UR14][R34.64+0x79] ;  /* 0x0000790e22187981 */ /* 0x000564000c1e1100 */
.L_x_160:
[----:B------:R-:W-:Y:S05]  /*8ad0*/  BSYNC B1 ;  /* 0x0000000000017941 */ /* 0x000fea0003800000 */
.L_x_159:
[----:B-----5:R-:W-:Y:S01]  /*8ae0*/  LOP3.LUT R24, R24, 0xff, RZ, 0xc0, !PT ;  /* 0x000000ff18187812 */ /* 0x020fe200078ec0ff */
[----:B------:R-:W-:Y:S01]  /*8af0*/  BSSY B1, `(.L_x_161) ;  /* 0x0000013000017945 */ /* 0x000fe20003800000 */
[----:B------:R-:W-:Y:S02]  /*8b00*/  IADD3 R33, P0, R43, 0x80, RZ ;  /* 0x000000802b217810 */ /* 0x000fe40007f1e0ff */
[----:B------:R-:W-:-:S03]  /*8b10*/  F2FP.F16.E5M2.UNPACK_B R24, R24 ;  /* 0x00000018ff18723e */ /* 0x000fc600020004ff */
[----:B0-----:R-:W-:Y:S01]  /*8b20*/  IMAD.X R25, RZ, RZ, R39, P0 ;  /* 0x000000ffff197224 */ /* 0x001fe200000e0627 */
[----:B------:R-:W-:Y:S01]  /*8b30*/  ISETP.GE.AND P0, PT, R41, 0x81, PT ;  /* 0x000000812900780c */ /* 0x000fe20003f06270 */
[----:B------:R-:W-:Y:S02]  /*8b40*/  HADD2.F32 R24, -RZ, R24.H0_H0 ;  /* 0x20000018ff187230 */ /* 0x000fe40000004100 */
[----:B--234-:R-:W-:Y:S01]  /*8b50*/  IMAD R34, R25, UR6, RZ ;  /* 0x0000000619227c24 */ /* 0x01cfe2000f8e02ff */
        /* <DEDUP_REMOVED lines=12> */
.L_x_162:
[----:B------:R-:W-:Y:S05]  /*8c20*/  BSYNC B1 ;  /* 0x0000000000017941 */ /* 0x000fea0003800000 */
.L_x_161:
[----:B-----5:R-:W-:Y:S01]  /*8c30*/  LOP3.LUT R32, R32, 0xff, RZ, 0xc0, !PT ;  /* 0x000000ff20207812 */ /* 0x020fe200078ec0ff */
[----:B------:R-:W-:Y:S01]  /*8c40*/  BSSY B1, `(.L_x_163) ;  /* 0x000000b000017945 */ /* 0x000fe20003800000 */
[----:B------:R-:W-:Y:S02]  /*8c50*/  ISETP.LT.OR P2, PT, R42, 0x2, !P0 ;  /* 0x000000022a00780c */ /* 0x000fe40004741670 */
[----:B------:R-:W-:Y:S02]  /*8c60*/  F2FP.F16.E5M2.UNPACK_B R32, R32 ;  /* 0x00000020ff20723e */ /* 0x000fe400020004ff */
[----:B0-----:R-:W-:-:S03]  /*8c70*/  PRMT R26, RZ, 0x7610, R26 ;  /* 0x00007610ff1a7816 */ /* 0x001fc6000000001a */
[----:B------:R-:W-:-:S05]  /*8c80*/  HADD2.F32 R32, -RZ, R32.H0_H0 ;  /* 0x20000020ff207230 */ /* 0x000fca0000004100 */
[----:B------:R-:W-:-:S04]  /*8c90*/  FMUL R27, R32, UR21 ;  /* 0x00000015201b7c20 */ /* 0x000fc80008400000 */
[----:B------:R-:W-:-:S05]  /*8ca0*/  FFMA R27, R164, UR20, R27 ;  /* 0x00000014a41b7c23 */ /* 0x000fca000800001b */
[----:B------:R-:W-:-:S05]  /*8cb0*/  F2FP.SATFINITE.E5M2.F32.PACK_AB_MERGE_C R27, RZ, R27, RZ ;  /* 0x0000001bff1b723e */ /* 0x000fca00048060ff */
[----:B------:R0:W-:Y:S01]  /*8cc0*/  @!P3 STG.E.U8 desc[UR14][R28.64], R27 ;  /* 0x0000001b1c00b986 */ /* 0x0001e2000c10110e */
[----:B------:R-:W-:Y:S05]  /*8cd0*/  @P2 BRA `(.L_x_164) ;  /* 0x0000000000042947 */ /* 0x000fea0003800000 */
[----:B------:R3:W5:Y:S02]  /*8ce0*/  LDG.E.U8 R26, desc[UR14][R24.64+0x1] ;  /* 0x0000010e181a7981 */ /* 0x000764000c1e1100 */
.L_x_164:
[----:B------:R-:W-:Y:S05]  /*8cf0*/  BSYNC B1 ;  /* 0x0000000000017941 */ /* 0x000fea0003800000 */
.L_x_163:
[----:B-----5:R-:W-:Y:S01]  /*8d00*/  LOP3.LUT R26, R26, 0xff, RZ, 0xc0, !PT ;  /* 0x000000ff1a1a7812 */ /* 0x020fe200078ec0ff */
[----:B------:R-:W-:Y:S01]  /*8d10*/  BSSY B1, `(.L_x_165) ;  /* 0x0000013000017945 */ /* 0x000fe20003800000 */
[----:B------:R-:W-:Y:S02]  /*8d20*/  IADD3 R43, P1, R43, 0x88, RZ ;  /* 0x000000882b2b7810 */ /* 0x000fe40007f3e0ff */
[----:B------:R-:W-:Y:S02]  /*8d30*/  F2FP.F16.E5M2.UNPACK_B R26, R26 ;  /* 0x0000001aff1a723e */ /* 0x000fe400020004ff */
[----:B------:R-:W-:Y:S01]  /*8d40*/  PRMT R32, RZ, 0x7610, R32 ;  /* 0x00007610ff207816 */ /* 0x000fe20000000020 */
[----:B------:R-:W-:Y:S01]  /*8d50*/  IMAD.X R38, RZ, RZ, R39, P1 ;  /* 0x000000ffff267224 */ /* 0x000fe200008e0627 */
[----:B------:R-:W-:Y:S01]  /*8d60*/  ISETP.GE.AND P1, PT, R41, 0x89, PT ;  /* 0x000000892900780c */ /* 0x000fe20003f26270 */
[----:B------:R-:W-:Y:S02]  /*8d70*/  HADD2.F32 R26, -RZ, R26.H0_H0 ;  /* 0x2000001aff1a7230 */ /* 0x000fe40000004100 */
[----:B------:R-:W-:Y:S01]  /*8d80*/  IMAD R38, R38, UR6, RZ ;  /* 0x0000000626267c24 */ /* 0x000fe2000f8e02ff */
[----:B------:R-:W-:Y:S01]  /*8d90*/  ISETP.LT.OR P5, PT, R42, 0x1, !P1 ;  /* 0x000000012a00780c */ /* 0x000fe20004fa1670 */
[----:B------:R-:W-:-:S04]  /*8da0*/  IMAD.WIDE.U32 R36, R43, UR6, R36 ;  /* 0x000000062b247c25 */ /* 0x000fc8000f8e0024 */
[----:B------:R-:W-:Y:S01]  /*8db0*/  FMUL R26, R26, UR21 ;  /* 0x000000151a1a7c20 */ /* 0x000fe20008400000 */
[----:B------:R-:W-:-:S03]  /*8dc0*/  IMAD R43, R43, UR7, R38 ;  /* 0x000000072b2b7c24 */ /* 0x000fc6000f8e0226 */
[----:B------:R-:W-:Y:S01]  /*8dd0*/  FFMA R163, R163, UR20, R26 ;  /* 0x00000014a3a37c23 */ /* 0x000fe2000800001a */
[----:B------:R-:W-:-:S04]  /*8de0*/  IADD3 R26, P3, R36, UR10, RZ ;  /* 0x0000000a241a7c10 */ /* 0x000fc8000ff7e0ff */
[----:B------:R-:W-:Y:S02]  /*8df0*/  F2FP.SATFINITE.E5M2.F32.PACK_AB_MERGE_C R163, RZ, R163, RZ ;  /* 0x000000a3ffa3723e */ /* 0x000fe400048060ff */
[----:B0-----:R-:W-:-:S03]  /*8e00*/  IADD3.X R27, R37, UR11, R43, P3, !PT ;  /* 0x0000000b251b7c10 */ /* 0x001fc60009ffe42b */
[----:B------:R0:W-:Y:S01]  /*8e10*/  @!P2 STG.E.U8 desc[UR14][R28.64+0x1], R163 ;  /* 0x000001a31c00a986 */ /* 0x0001e2000c10110e */
[----:B------:R-:W-:Y:S05]  /*8e20*/  @P5 BRA `(.L_x_166) ;  /* 0x0000000000045947 */ /* 0x000fea0003800000 */
[----:B------:R4:W5:Y:S02]  /*8e30*/  LDG.E.U8 R32, desc[UR14][R26.64] ;  /* 0x0000000e1a207981 */ /* 0x000964000c1e1100 */
.L_x_166:
[----:B------:R-:W-:Y:S05]  /*8e40*/  BSYNC B1 ;  /* 0x0000000000017941 */ /* 0x000fea0003800000 */
.L_x_165:
        /* <DEDUP_REMOVED lines=12> */
.L_x_168:
[----:B------:R-:W-:Y:S05]  /*8f10*/  BSYNC B1 ;  /* 0x0000000000017941 */ /* 0x000fea0003800000 */
.L_x_167:
        /* <DEDUP_REMOVED lines=12> */
.L_x_170:
[----:B------:R-:W-:Y:S05]  /*8fe0*/  BSYNC B1 ;  /* 0x0000000000017941 */ /* 0x000fea0003800000 */
.L_x_169:
        /* <DEDUP_REMOVED lines=12> */
.L_x_172:
[----:B------:R-:W-:Y:S05]  /*90b0*/  BSYNC B1 ;  /* 0x0000000000017941 */ /* 0x000fea0003800000 */
.L_x_171:
        /* <DEDUP_REMOVED lines=12> */
.L_x_174:
[----:B------:R-:W-:Y:S05]  /*9180*/  BSYNC B1 ;  /* 0x0000000000017941 */ /* 0x000fea0003800000 */
.L_x_173:
        /* <DEDUP_REMOVED lines=12> */
.L_x_176:
[----:B------:R-:W-:Y:S05]  /*9250*/  BSYNC B1 ;  /* 0x0000000000017941 */ /* 0x000fea0003800000 */
.L_x_175:
        /* <DEDUP_REMOVED lines=12> */
.L_x_178:
[----:B------:R-:W-:Y:S05]  /*9320*/  BSYNC B1 ;  /* 0x0000000000017941 */ /* 0x000fea0003800000 */
.L_x_177:
        /* <DEDUP_REMOVED lines=12> */
.L_x_180:
[----:B------:R-:W-:Y:S05]  /*93f0*/  BSYNC B1 ;  /* 0x0000000000017941 */ /* 0x000fea0003800000 */
.L_x_179:
        /* <DEDUP_REMOVED lines=12> */
.L_x_182:
[----:B------:R-:W-:Y:S05]  /*94c0*/  BSYNC B1 ;  /* 0x0000000000017941 */ /* 0x000fea0003800000 */
.L_x_181:
        /* <DEDUP_REMOVED lines=12> */
.L_x_184:
[----:B------:R-:W-:Y:S05]  /*9590*/  BSYNC B1 ;  /* 0x0000000000017941 */ /* 0x000fea0003800000 */
.L_x_183:
        /* <DEDUP_REMOVED lines=12> */
.L_x_186:
[----:B------:R-:W-:Y:S05]  /*9660*/  BSYNC B1 ;  /* 0x0000000000017941 */ /* 0x000fea0003800000 */
.L_x_185:
        /* <DEDUP_REMOVED lines=12> */
.L_x_188:
[----:B------:R-:W-:Y:S05]  /*9730*/  BSYNC B1 ;  /* 0x0000000000017941 */ /* 0x000fea0003800000 */
.L_x_187:
[----:B-----5:R-:W-:Y:S01]  /*9740*/  LOP3.LUT R32, R32, 0xff, RZ, 0xc0, !PT ;  /* 0x000000ff20207812 */ /* 0x020fe200078ec0ff */
[----:B------:R-:W-:Y:S01]  /*9750*/  BSSY B1, `(.L_x_189) ;  /* 0x000000b000017945 */ /* 0x000fe20003800000 */
[----:B------:R-:W-:Y:S02]  /*9760*/  ISETP.LT.OR P3, PT, R42, 0x19, !P1 ;  /* 0x000000192a00780c */ /* 0x000fe40004f61670 */
[----:B------:R-:W-:-:S05]  /*9770*/  F2FP.F16.E5M2.UNPACK_B R32, R32 ;  /* 0x00000020ff20723e */ /* 0x000fca00020004ff */
[----:B------:R-:W-:-:S05]  /*9780*/  HADD2.F32 R32, -RZ, R32.H0_H0 ;  /* 0x20000020ff207230 */ /* 0x000fca0000004100 */
[----:B------:R-:W-:-:S04]  /*9790*/  FMUL R32, R32, UR21 ;  /* 0x0000001520207c20 */ /* 0x000fc80008400000 */
[----:B------:R-:W-:Y:S01]  /*97a0*/  FFMA R32, R23, UR20, R32 ;  /* 0x0000001417207c23 */ /* 0x000fe20008000020 */
[----:B------:R-:W-:-:S04]  /*97b0*/  PRMT R23, RZ, 0x7610, R23 ;  /* 0x00007610ff177816 */ /* 0x000fc80000000017 */
[----:B0-----:R-:W-:-:S05]  /*97c0*/  F2FP.SATFINITE.E5M2.F32.PACK_AB_MERGE_C R33, RZ, R32, RZ ;  /* 0x00000020ff21723e */ /* 0x001fca00048060ff */
[----:B------:R0:W-:Y:S01]  /*97d0*/  @!P2 STG.E.U8 desc[UR14][R28.64+0x19], R33 ;  /* 0x000019211c00a986 */ /* 0x0001e2000c10110e */
[----:B------:R-:W-:Y:S05]  /*97e0*/  @P3 BRA `(.L_x_190) ;  /* 0x0000000000043947 */ /* 0x000fea0003800000 */
[----:B------:R0:W5:Y:S02]  /*97f0*/  LDG.E.U8 R23, desc[UR14][R26.64+0x18] ;  /* 0x0000180e1a177981 */ /* 0x000164000c1e1100 */
.L_x_190:
[----:B------:R-:W-:Y:S05]  /*9800*/  BSYNC B1 ;  /* 0x0000000000017941 */ /* 0x000fea0003800000 */
.L_x_189:
        /* <DEDUP_REMOVED lines=8> */
[----:B------:R-:W-:-:S05]  /*9890*/  F2FP.SATFINITE.E5M2.F32.PACK_AB_MERGE_C R23, RZ, R23, RZ ;  /* 0x00000017ff17723e */ /* 0x000fca00048060ff */
[----:B------:R0:W-:Y:S01]  /*98a0*/  @!P3 STG.E.U8 desc[UR14][R30.64+0x18], R23 ;  /* 0x000018171e00b986 */ /* 0x0001e2000c10110e */
[----:B------:R-:W-:Y:S05]  /*98b0*/  @P2 BRA `(.L_x_192) ;  /* 0x0000000000042947 */ /* 0x000fea0003800000 */
[----:B------:R0:W5:Y:S02]  /*98c0*/  LDG.E.U8 R22, desc[UR14][R26.64+0x19] ;  /* 0x0000190e1a167981 */ /* 0x000164000c1e1100 */
.L_x_192:
[----:B------:R-:W-:Y:S05]  /*98d0*/  BSYNC B1 ;  /* 0x0000000000017941 */ /* 0x000fea0003800000 */
.L_x_191:
        /* <DEDUP_REMOVED lines=12> */
.L_x_194:
[----:B------:R-:W-:Y:S05]  /*99a0*/  BSYNC B1 ;  /* 0x0000000000017941 */ /* 0x000fea0003800000 */
.L_x_193:
        /* <DEDUP_REMOVED lines=12> */
.L_x_196:
[----:B------:R-:W-:Y:S05]  /*9a70*/  BSYNC B1 ;  /* 0x0000000000017941 */ /* 0x000fea0003800000 */
.L_x_195:
        /* <DEDUP_REMOVED lines=12> */
.L_x_198:
[----:B------:R-:W-:Y:S05]  /*9b40*/  BSYNC B1 ;  /* 0x0000000000017941 */ /* 0x000fea0003800000 */
.L_x_197:
        /* <DEDUP_REMOVED lines=12> */
.L_x_200:
[----:B------:R-:W-:Y:S05]  /*9c10*/  BSYNC B1 ;  /* 0x0000000000017941 */ /* 0x000fea0003800000 */
.L_x_199:
        /* <DEDUP_REMOVED lines=12> */
.L_x_202:
[----:B------:R-:W-:Y:S05]  /*9ce0*/  BSYNC B1 ;  /* 0x0000000000017941 */ /* 0x000fea0003800000 */
.L_x_201:
        /* <DEDUP_REMOVED lines=12> */
.L_x_204:
[----:B------:R-:W-:Y:S05]  /*9db0*/  BSYNC B1 ;  /* 0x0000000000017941 */ /* 0x000fea0003800000 */
.L_x_203:
        /* <DEDUP_REMOVED lines=12> */
.L_x_206:
[----:B------:R-:W-:Y:S05]  /*9e80*/  BSYNC B1 ;  /* 0x0000000000017941 */ /* 0x000fea0003800000 */
.L_x_205:
        /* <DEDUP_REMOVED lines=12> */
.L_x_208:
[----:B------:R-:W-:Y:S05]  /*9f50*/  BSYNC B1 ;  /* 0x0000000000017941 */ /* 0x000fea0003800000 */
.L_x_207:
        /* <DEDUP_REMOVED lines=12> */
.L_x_210:
[----:B------:R-:W-:Y:S05]  /*a020*/  BSYNC B1 ;  /* 0x0000000000017941 */ /* 0x000fea0003800000 */
.L_x_209:
        /* <DEDUP_REMOVED lines=12> */
.L_x_212:
[----:B------:R-:W-:Y:S05]  /*a0f0*/  BSYNC B1 ;  /* 0x0000000000017941 */ /* 0x000fea0003800000 */
.L_x_211:
        /* <DEDUP_REMOVED lines=12> */
.L_x_214:
[----:B------:R-:W-:Y:S05]  /*a1c0*/  BSYNC B1 ;  /* 0x0000000000017941 */ /* 0x000fea0003800000 */
.L_x_213:
        /* <DEDUP_REMOVED lines=12> */
.L_x_216:
[----:B------:R-:W-:Y:S05]  /*a290*/  BSYNC B1 ;  /* 0x0000000000017941 */ /* 0x000fea0003800000 */
.L_x_215:
        /* <DEDUP_REMOVED lines=12> */
.L_x_218:
[----:B------:R-:W-:Y:S05]  /*a360*/  BSYNC B1 ;  /* 0x0000000000017941 */ /* 0x000fea0003800000 */
.L_x_217:
        /* <DEDUP_REMOVED lines=12> */
.L_x_220:
[----:B------:R-:W-:Y:S05]  /*a430*/  BSYNC B1 ;  /* 0x0000000000017941 */ /* 0x000fea0003800000 */
.L_x_219:
        /* <DEDUP_REMOVED lines=12> */
.L_x_222:
[----:B------:R-:W-:Y:S05]  /*a500*/  BSYNC B1 ;  /* 0x0000000000017941 */ /* 0x000fea0003800000 */
.L_x_221:
        /* <DEDUP_REMOVED lines=12> */
.L_x_224:
[----:B------:R-:W-:Y:S05]  /*a5d0*/  BSYNC B1 ;  /* 0x0000000000017941 */ /* 0x000fea0003800000 */
.L_x_223:
        /* <DEDUP_REMOVED lines=12> */
.L_x_226:
[----:B------:R-:W-:Y:S05]  /*a6a0*/  BSYNC B1 ;  /* 0x0000000000017941 */ /* 0x000fea0003800000 */
.L_x_225:
        /* <DEDUP_REMOVED lines=12> */
.L_x_228:
[----:B------:R-:W-:Y:S05]  /*a770*/  BSYNC B1 ;  /* 0x0000000000017941 */ /* 0x000fea0003800000 */
.L_x_227:
        /* <DEDUP_REMOVED lines=12> */
.L_x_230:
[----:B------:R-:W-:Y:S05]  /*a840*/  BSYNC B1 ;  /* 0x0000000000017941 */ /* 0x000fea0003800000 */
.L_x_229:
        /* <DEDUP_REMOVED lines=12> */
.L_x_232:
[----:B------:R-:W-:Y:S05]  /*a910*/  BSYNC B1 ;  /* 0x0000000000017941 */ /* 0x000fea0003800000 */
.L_x_231:
[----:B-----5:R-:W-:Y:S01]  /*a920*/  LOP3.LUT R2, R2, 0xff, RZ, 0xc0, !PT ;  /* 0x000000ff02027812 */ /* 0x020fe200078ec0ff */
[----:B------:R-:W-:Y:S01]  /*a930*/  BSSY B1, `(.L_x_233) ;  /* 0x000000b000017945 */ /* 0x000fe20003800000 */
[----:B------:R-:W-:Y:S02]  /*a940*/  ISETP.LT.OR P3, PT, R42, 0x49, !P0 ;  /* 0x000000492a00780c */ /* 0x000fe40004761670 */
[----:B------:R-:W-:-:S05]  /*a950*/  F2FP.F16.E5M2.UNPACK_B R2, R2 ;  /* 0x00000002ff02723e */ /* 0x000fca00020004ff */
[----:B------:R-:W-:-:S05]  /*a960*/  HADD2.F32 R2, -RZ, R2.H0_H0 ;  /* 0x20000002ff027230 */ /* 0x000fca0000004100 */
[----:B0-----:R-:W-:-:S04]  /*a970*/  FMUL R3, R2, UR21 ;  /* 0x0000001502037c20 */ /* 0x001fc80008400000 */
[----:B------:R-:W-:Y:S01]  /*a980*/  FFMA R3, R0, UR20, R3 ;  /* 0x0000001400037c23 */ /* 0x000fe20008000003 */
[----:B------:R-:W-:-:S04]  /*a990*/  PRMT R0, RZ, 0x7610, R0 ;  /* 0x00007610ff007816 */ /* 0x000fc80000000000 */
[----:B------:R-:W-:-:S05]  /*a9a0*/  F2FP.SATFINITE.E5M2.F32.PACK_AB_MERGE_C R3, RZ, R3, RZ ;  /* 0x00000003ff03723e */ /* 0x000fca00048060ff */
[----:B------:R0:W-:Y:S01]  /*a9b0*/  @!P2 STG.E.U8 desc[UR14][R30.64+0x41], R3 ;  /* 0x000041031e00a986 */ /* 0x0001e2000c10110e */
[----:B------:R-:W-:Y:S05]  /*a9c0*/  @P3 BRA `(.L_x_234) ;  /* 0x0000000000043947 */ /* 0x000fea0003800000 */
[----:B------:R0:W5:Y:S02]  /*a9d0*/  LDG.E.U8 R0, desc[UR14][R24.64+0x48] ;  /* 0x0000480e18007981 */ /* 0x000164000c1e1100 */
.L_x_234:
[----:B------:R-:W-:Y:S05]  /*a9e0*/  BSYNC B1 ;  /* 0x0000000000017941 */ /* 0x000fea0003800000 */
.L_x_233:
[----:B------:R-:W2:Y:S01]  /*a9f0*/  LDL.LU R2, [R1] ;  /* 0x0000000001027983 */ /* 0x000ea20000300800 */
[----:B-----5:R-:W-:Y:S01]  /*aa00*/  LOP3.LUT R0, R0, 0xff, RZ, 0xc0, !PT ;  /* 0x000000ff00007812 */ /* 0x020fe200078ec0ff */
[----:B------:R-:W-:Y:S01]  /*aa10*/  BSSY B1, `(.L_x_235) ;  /* 0x000000b000017945 */ /* 0x000fe20003800000 */
[----:B------:R-:W-:Y:S02]  /*aa20*/  ISETP.LT.OR P2, PT, R42, 0x4a, !P0 ;  /* 0x0000004a2a00780c */ /* 0x000fe40004741670 */
[----:B------:R-:W-:-:S05]  /*aa30*/  F2FP.F16.E5M2.UNPACK_B R0, R0 ;  /* 0x00000000ff00723e */ /* 0x000fca00020004ff */
[----:B------:R-:W-:-:S05]  /*aa40*/  HADD2.F32 R0, -RZ, R0.H0_H0 ;  /* 0x20000000ff007230 */ /* 0x000fca0000004100 */
[----:B------:R-:W-:-:S04]  /*aa50*/  FMUL R0, R0, UR21 ;  /* 0x0000001500007c20 */ /* 0x000fc80008400000 */
[----:B--2---:R-:W-:-:S05]  /*aa60*/  FFMA R0, R2, UR20, R0 ;  /* 0x0000001402007c23 */ /* 0x004fca0008000000 */
[----:B0-----:R-:W-:Y:S02]  /*aa70*/  F2FP.SATFINITE.E5M2.F32.PACK_AB_MERGE_C R3, RZ, R0, RZ ;  /* 0x00000000ff03723e */ /* 0x001fe400048060ff */
[----:B------:R-:W-:-:S03]  /*aa80*/  PRMT R0, RZ, 0x7610, R0 ;  /* 0x00007610ff007816 */ /* 0x000fc60000000000 */
[----:B------:R0:W-:Y:S01]  /*aa90*/  @!P3 STG.E.U8 desc[UR14][R28.64+0x48], R3 ;  /* 0x000048031c00b986 */ /* 0x0001e2000c10110e */
[----:B------:R-:W-:Y:S05]  /*aaa0*/  @P2 BRA `(.L_x_236) ;  /* 0x0000000000042947 */ /* 0x000fea0003800000 */
[----:B------:R2:W5:Y:S02]  /*aab0*/  LDG.E.U8 R0, desc[UR14][R24.64+0x49] ;  /* 0x0000490e18007981 */ /* 0x000564000c1e1100 */
.L_x_236:
[----:B------:R-:W-:Y:S05]  /*aac0*/  BSYNC B1 ;  /* 0x0000000000017941 */ /* 0x000fea0003800000 */
.L_x_235:
[----:B------:R-:W3:Y:S01]  /*aad0*/  LDL.LU R2, [R1+0x4] ;  /* 0x0000040001027983 */ /* 0x000ee20000300800 */
[----:B-----5:R-:W-:Y:S01]  /*aae0*/  LOP3.LUT R0, R0, 0xff, RZ, 0xc0, !PT ;  /* 0x000000ff00007812 */ /* 0x020fe200078ec0ff */
[----:B------:R-:W-:Y:S01]  /*aaf0*/  BSSY B1, `(.L_x_237) ;  /* 0x000000b000017945 */ /* 0x000fe20003800000 */
[----:B------:R-:W-:Y:S02]  /*ab00*/  ISETP.LT.OR P3, PT, R42, 0x49, !P1 ;  /* 0x000000492a00780c */ /* 0x000fe40004f61670 */
[----:B------:R-:W-:-:S05]  /*ab10*/  F2FP.F16.E5M2.UNPACK_B R0, R0 ;  /* 0x00000000ff00723e */ /* 0x000fca00020004ff */
[----:B------:R-:W-:-:S05]  /*ab20*/  HADD2.F32 R0, -RZ, R0.H0_H0 ;  /* 0x20000000ff007230 */ /* 0x000fca0000004100 */
[----:B------:R-:W-:-:S04]  /*ab30*/  FMUL R0, R0, UR21 ;  /* 0x0000001500007c20 */ /* 0x000fc80008400000 */
[----:B---3--:R-:W-:-:S05]  /*ab40*/  FFMA R0, R2, UR20, R0 ;  /* 0x0000001402007c23 */ /* 0x008fca0008000000 */
[----:B0-----:R-:W-:Y:S02]  /*ab50*/  F2FP.SATFINITE.E5M2.F32.PACK_AB_MERGE_C R3, RZ, R0, RZ ;  /* 0x00000000ff03723e */ /* 0x001fe400048060ff */
[----:B------:R-:W-:-:S03]  /*ab60*/  PRMT R0, RZ, 0x7610, R0 ;  /* 0x00007610ff007816 */ /* 0x000fc60000000000 */
[----:B------:R0:W-:Y:S01]  /*ab70*/  @!P2 STG.E.U8 desc[UR14][R28.64+0x49], R3 ;  /* 0x000049031c00a986 */ /* 0x0001e2000c10110e */
[----:B------:R-:W-:Y:S05]  /*ab80*/  @P3 BRA `(.L_x_238) ;  /* 0x0000000000043947 */ /* 0x000fea0003800000 */
[----:B------:R3:W5:Y:S02]  /*ab90*/  LDG.E.U8 R0, desc[UR14][R26.64+0x48] ;  /* 0x0000480e1a007981 */ /* 0x000764000c1e1100 */
.L_x_238:
[----:B------:R-:W-:Y:S05]  /*aba0*/  BSYNC B1 ;  /* 0x0000000000017941 */ /* 0x000fea0003800000 */
.L_x_237:
[----:B------:R-:W2:Y:S01]  /*abb0*/  LDL.LU R2, [R1+0x8] ;  /* 0x0000080001027983 */ /* 0x000ea20000300800 */
        /* <DEDUP_REMOVED lines=12> */
.L_x_240:
[----:B------:R-:W-:Y:S05]  /*ac80*/  BSYNC B1 ;  /* 0x0000000000017941 */ /* 0x000fea0003800000 */
.L_x_239:
        /* <DEDUP_REMOVED lines=13> */
.L_x_242:
[----:B------:R-:W-:Y:S05]  /*ad60*/  BSYNC B1 ;  /* 0x0000000000017941 */ /* 0x000fea0003800000 */
.L_x_241:
        /* <DEDUP_REMOVED lines=13> */
.L_x_244:
[----:B------:R-:W-:Y:S05]  /*ae40*/  BSYNC B1 ;  /* 0x0000000000017941 */ /* 0x000fea0003800000 */
.L_x_243:
        /* <DEDUP_REMOVED lines=13> */
.L_x_246:
[----:B------:R-:W-:Y:S05]  /*af20*/  BSYNC B1 ;  /* 0x0000000000017941 */ /* 0x000fea0003800000 */
.L_x_245:
        /* <DEDUP_REMOVED lines=13> */
.L_x_248:
[----:B------:R-:W-:Y:S05]  /*b000*/  BSYNC B1 ;  /* 0x0000000000017941 */ /* 0x000fea0003800000 */
.L_x_247:
        /* <DEDUP_REMOVED lines=13> */
.L_x_250:
[----:B------:R-:W-:Y:S05]  /*b0e0*/  BSYNC B1 ;  /* 0x0000000000017941 */ /* 0x000fea0003800000 */
.L_x_249:
        /* <DEDUP_REMOVED lines=13> */
.L_x_252:
[----:B------:R-:W-:Y:S05]  /*b1c0*/  BSYNC B1 ;  /* 0x0000000000017941 */ /* 0x000fea0003800000 */
.L_x_251:
        /* <DEDUP_REMOVED lines=13> */
.L_x_254:
[----:B------:R-:W-:Y:S05]  /*b2a0*/  BSYNC B1 ;  /* 0x0000000000017941 */ /* 0x000fea0003800000 */
.L_x_253:
        /* <DEDUP_REMOVED lines=13> */
.L_x_256:
[----:B------:R-:W-:Y:S05]  /*b380*/  BSYNC B1 ;  /* 0x0000000000017941 */ /* 0x000fea0003800000 */
.L_x_255:
        /* <DEDUP_REMOVED lines=13> */
.L_x_258:
[----:B------:R-:W-:Y:S05]  /*b460*/  BSYNC B1 ;  /* 0x0000000000017941 */ /* 0x000fea0003800000 */
.L_x_257:
        /* <DEDUP_REMOVED lines=13> */
.L_x_260:
[----:B------:R-:W-:Y:S05]  /*b540*/  BSYNC B1 ;  /* 0x0000000000017941 */ /* 0x000fea0003800000 */
.L_x_259:
        /* <DEDUP_REMOVED lines=13> */
.L_x_262:
[----:B------:R-:W-:Y:S05]  /*b620*/  BSYNC B1 ;  /* 0x0000000000017941 */ /* 0x000fea0003800000 */
.L_x_261:
        /* <DEDUP_REMOVED lines=13> */
.L_x_264:
[----:B------:R-:W-:Y:S05]  /*b700*/  BSYNC B1 ;  /* 0x0000000000017941 */ /* 0x000fea0003800000 */
.L_x_263:
        /* <DEDUP_REMOVED lines=13> */
.L_x_266:
[----:B------:R-:W-:Y:S05]  /*b7e0*/  BSYNC B1 ;  /* 0x0000000000017941 */ /* 0x000fea0003800000 */
.L_x_265:
        /* <DEDUP_REMOVED lines=13> */
.L_x_268:
[----:B------:R-:W-:Y:S05]  /*b8c0*/  BSYNC B1 ;  /* 0x0000000000017941 */ /* 0x000fea0003800000 */
.L_x_267:
        /* <DEDUP_REMOVED lines=13> */
.L_x_270:
[----:B------:R-:W-:Y:S05]  /*b9a0*/  BSYNC B1 ;  /* 0x0000000000017941 */ /* 0x000fea0003800000 */
.L_x_269:
        /* <DEDUP_REMOVED lines=13> */
.L_x_272:
[----:B------:R-:W-:Y:S05]  /*ba80*/  BSYNC B1 ;  /* 0x0000000000017941 */ /* 0x000fea0003800000 */
.L_x_271:
        /* <DEDUP_REMOVED lines=13> */
.L_x_274:
[----:B------:R-:W-:Y:S05]  /*bb60*/  BSYNC B1 ;  /* 0x0000000000017941 */ /* 0x000fea0003800000 */
.L_x_273:
        /* <DEDUP_REMOVED lines=13> */
.L_x_276:
[----:B------:R-:W-:Y:S05]  /*bc40*/  BSYNC B1 ;  /* 0x0000000000017941 */ /* 0x000fea0003800000 */
.L_x_275:
        /* <DEDUP_REMOVED lines=13> */
.L_x_278:
[----:B------:R-:W-:Y:S05]  /*bd20*/  BSYNC B1 ;  /* 0x0000000000017941 */ /* 0x000fea0003800000 */
.L_x_277:
        /* <DEDUP_REMOVED lines=13> */
.L_x_280:
[----:B------:R-:W-:Y:S05]  /*be00*/  BSYNC B1 ;  /* 0x0000000000017941 */ /* 0x000fea0003800000 */
.L_x_279:
        /* <DEDUP_REMOVED lines=13> */
.L_x_282:
[----:B------:R-:W-:Y:S05]  /*bee0*/  BSYNC B1 ;  /* 0x0000000000017941 */ /* 0x000fea0003800000 */
.L_x_281:
        /* <DEDUP_REMOVED lines=13> */
.L_x_284:
[----:B------:R-:W-:Y:S05]  /*bfc0*/  BSYNC B1 ;  /* 0x0000000000017941 */ /* 0x000fea0003800000 */
.L_x_283:
        /* <DEDUP_REMOVED lines=13> */
.L_x_286:
[----:B------:R-:W-:Y:S05]  /*c0a0*/  BSYNC B1 ;  /* 0x0000000000017941 */ /* 0x000fea0003800000 */
.L_x_285:
        /* <DEDUP_REMOVED lines=13> */
.L_x_288:
[----:B------:R-:W-:Y:S05]  /*c180*/  BSYNC B1 ;  /* 0x0000000000017941 */ /* 0x000fea0003800000 */
.L_x_287:
[----:B------:R-:W-:Y:S05]  /*c190*/  @P1 BRA `(.L_x_289) ;  /* 0x0000002000a41947 */ /* 0x000fea0003800000 */
[----:B------:R-:W2:Y:S01]  /*c1a0*/  LDL.LU R2, [R1+0x6c] ;  /* 0x00006c0001027983 */ /* 0x000ea20000300800 */
[----:B-----5:R-:W-:-:S04]  /*c1b0*/  LOP3.LUT R0, R0, 0xff, RZ, 0xc0, !PT ;  /* 0x000000ff00007812 */ /* 0x020fc800078ec0ff */
[----:B------:R-:W-:-:S05]  /*c1c0*/  F2FP.F16.E5M2.UNPACK_B R0, R0 ;  /* 0x00000000ff00723e */ /* 0x000fca00020004ff */
[----:B------:R-:W-:-:S05]  /*c1d0*/  HADD2.F32 R0, -RZ, R0.H0_H0 ;  /* 0x20000000ff007230 */ /* 0x000fca0000004100 */
[----:B------:R-:W-:-:S04]  /*c1e0*/  FMUL R0, R0, UR21 ;  /* 0x0000001500007c20 */ /* 0x000fc80008400000 */
[----:B--2---:R-:W-:-:S05]  /*c1f0*/  FFMA R0, R2, UR20, R0 ;  /* 0x0000001402007c23 */ /* 0x004fca0008000000 */
[----:B0-----:R-:W-:-:S05]  /*c200*/  F2FP.SATFINITE.E5M2.F32.PACK_AB_MERGE_C R3, RZ, R0, RZ ;  /* 0x00000000ff03723e */ /* 0x001fca00048060ff */
[----:B------:R0:W-:Y:S01]  /*c210*/  STG.E.U8 desc[UR14][R30.64+0x79], R3 ;  /* 0x000079031e007986 */ /* 0x0001e2000c10110e */
[----:B------:R-:W-:Y:S05]  /*c220*/  BRA `(.L_x_289) ;  /* 0x0000002000807947 */ /* 0x000fea0003800000 */
.L_x_32:
[----:B------:R-:W-:Y:S01]  /*c230*/  ISETP.GE.AND P3, PT, R41, 0x1, PT ;  /* 0x000000012900780c */ /* 0x000fe20003f66270 */
[----:B------:R-:W-:Y:S01]  /*c240*/  FMUL R227, R227, UR20 ;  /* 0x00000014e3e37c20 */ /* 0x000fe20008400000 */
[----:B------:R-:W-:Y:S01]  /*c250*/  ISETP.GE.AND P2, PT, R41, 0x9, PT ;  /* 0x000000092900780c */ /* 0x000fe20003f46270 */
[----:B------:R-:W-:Y:S01]  /*c260*/  FMUL R228, R228, UR20 ;  /* 0x00000014e4e47c20 */ /* 0x000fe20008400000 */
[C---:B------:R-:W-:Y:S01]  /*c270*/  ISETP.LT.OR P0, PT, R42.reuse, 0x1, !P3 ;  /* 0x000000012a00780c */ /* 0x040fe20005f01670 */
[----:B------:R-:W-:Y:S01]  /*c280*/  FMUL R225, R225, UR20 ;  /* 0x00000014e1e17c20 */ /* 0x000fe20008400000 */
[----:B------:R-:W-:Y:S01]  /*c290*/  ISETP.LT.OR P1, PT, R42, 0x2, !P3 ;  /* 0x000000022a00780c */ /* 0x000fe20005f21670 */
[----:B------:R-:W-:Y:S01]  /*c2a0*/  FMUL R226, R226, UR20 ;  /* 0x00000014e2e27c20 */ /* 0x000fe20008400000 */
[----:B------:R-:W-:Y:S02]  /*c2b0*/  ISETP.LT.OR P6, PT, R42, 0x2, !P2 ;  /* 0x000000022a00780c */ /* 0x000fe400057c1670 */
[----:B------:R-:W-:-:S02]  /*c2c0*/  F2FP.SATFINITE.E5M2.F32.PACK_AB_MERGE_C R33, RZ, R228, RZ ;  /* 0x000000e4ff21723e */ /* 0x000fc400048060ff */
[----:B------:R-:W-:Y:S02]  /*c2d0*/  F2FP.SATFINITE.E5M2.F32.PACK_AB_MERGE_C R227, RZ, R227, RZ ;  /* 0x000000e3ffe3723e */ /* 0x000fe400048060ff */
[C---:B------:R-:W-:Y:S02]  /*c2e0*/  ISETP.LT.OR P5, PT, R42.reuse, 0x1, !P2 ;  /* 0x000000012a00780c */ /* 0x040fe400057a1670 */
[----:B------:R-:W-:Y:S01]  /*c2f0*/  F2FP.SATFINITE.E5M2.F32.PACK_AB_MERGE_C R225, RZ, R225, RZ ;  /* 0x000000e1ffe1723e */ /* 0x000fe200048060ff */
[----:B------:R0:W-:Y:S01]  /*c300*/  @!P0 STG.E.U8 desc[UR14][R24.64], R33 ;  /* 0x0000002118008986 */ /* 0x0001e2000c10110e */
[----:B------:R-:W-:Y:S01]  /*c310*/  ISETP.LT.OR P0, PT, R42, 0x9, !P3 ;  /* 0x000000092a00780c */ /* 0x000fe20005f01670 */
[----:B------:R-:W-:Y:S01]  /*c320*/  FMUL R224, R224, UR20 ;  /* 0x00000014e0e07c20 */ /* 0x000fe20008400000 */
[----:B------:R-:W-:Y:S01]  /*c330*/  F2FP.SATFINITE.E5M2.F32.PACK_AB_MERGE_C R35, RZ, R226, RZ ;  /* 0x000000e2ff23723e */ /* 0x000fe200048060ff */
[----:B------:R-:W-:Y:S01]  /*c340*/  @!P1 STG.E.U8 desc[UR14][R24.64+0x1], R227 ;  /* 0x000001e318009986 */ /* 0x000fe2000c10110e */
[----:B------:R-:W-:-:S03]  /*c350*/  ISETP.LT.OR P1, PT, R42, 0xa, !P3 ;  /* 0x0000000a2a00780c */ /* 0x000fc60005f21670 */
[----:B------:R-:W-:Y:S01]  /*c360*/  @!P6 STG.E.U8 desc[UR14][R26.64+0x1], R225 ;  /* 0x000001e11a00e986 */ /* 0x000fe2000c10110e */
[----:B------:R-:W-:Y:S01]  /*c370*/  ISETP.LT.OR P6, PT, R42, 0xa, !P2 ;  /* 0x0000000a2a00780c */ /* 0x000fe200057c1670 */
[----:B------:R-:W-:Y:S01]  /*c380*/  FMUL R223, R223, UR20 ;  /* 0x00000014dfdf7c20 */ /* 0x000fe20008400000 */
[----:B------:R-:W-:Y:S01]  /*c390*/  FMUL R221, R221, UR20 ;  /* 0x00000014dddd7c20 */ /* 0x000fe20008400000 */
[----:B------:R2:W-:Y:S01]  /*c3a0*/  @!P5 STG.E.U8 desc[UR14][R26.64], R35 ;  /* 0x000000231a00d986 */ /* 0x0005e2000c10110e */
[----:B0-----:R-:W-:Y:S02]  /*c3b0*/  F2FP.SATFINITE.E5M2.F32.PACK_AB_MERGE_C R33, RZ, R224, RZ ;  /* 0x000000e0ff21723e */ /* 0x001fe400048060ff */
[----:B------:R-:W-:Y:S01]  /*c3c0*/  F2FP.SATFINITE.E5M2.F32.PACK_AB_MERGE_C R223, RZ, R223, RZ ;  /* 0x000000dfffdf723e */ /* 0x000fe200048060ff */
[----:B------:R-:W-:Y:S01]  /*c3d0*/  FMUL R222, R222, UR20 ;  /* 0x00000014dede7c20 */ /* 0x000fe20008400000 */
[----:B------:R-:W-:Y:S01]  /*c3e0*/  ISETP.LT.OR P5, PT, R42, 0x9, !P2 ;  /* 0x000000092a00780c */ /* 0x000fe200057a1670 */
[----:B------:R-:W-:Y:S01]  /*c3f0*/  FMUL R220, R220, UR20 ;  /* 0x00000014dcdc7c20 */ /* 0x000fe20008400000 */
[----:B------:R-:W-:Y:S01]  /*c400*/  F2FP.SATFINITE.E5M2.F32.PACK_AB_MERGE_C R221, RZ, R221, RZ ;  /* 0x000000ddffdd723e */ /* 0x000fe200048060ff */
[----:B------:R0:W-:Y:S01]  /*c410*/  @!P0 STG.E.U8 desc[UR14][R24.64+0x8], R33 ;  /* 0x0000082118008986 */ /* 0x0001e2000c10110e */
[----:B------:R-:W-:-:S03]  /*c420*/  ISETP.LT.OR P0, PT, R42, 0x11, !P3 ;  /* 0x000000112a00780c */ /* 0x000fc60005f01670 */
[----:B------:R-:W-:Y:S01]  /*c430*/  @!P1 STG.E.U8 desc[UR14][R24.64+0x9], R223 ;  /* 0x000009df18009986 */ /* 0x000fe2000c10110e */
[----:B------:R-:W-:-:S03]  /*c440*/  ISETP.LT.OR P1, PT, R42, 0x12, !P3 ;  /* 0x000000122a00780c */ /* 0x000fc60005f21670 */
[----:B------:R-:W-:Y:S01]  /*c450*/  @!P6 STG.E.U8 desc[UR14][R26.64+0x9], R221 ;  /* 0x000009dd1a00e986 */ /* 0x000fe2000c10110e */
[C---:B------:R-:W-:Y:S01]  /*c460*/  ISETP.LT.OR P6, PT, R42.reuse, 0x12, !P2 ;  /* 0x000000122a00780c */ /* 0x040fe200057c1670 */
[----:B------:R-:W-:Y:S01]  /*c470*/  FMUL R219, R219, UR20 ;  /* 0x00000014dbdb7c20 */ /* 0x000fe20008400000 */
[----:B--2---:R-:W-:Y:S01]  /*c480*/  F2FP.SATFINITE.E5M2.F32.PACK_AB_MERGE_C R35, RZ, R222, RZ ;  /* 0x000000deff23723e */ /* 0x004fe200048060ff */
[----:B------:R-:W-:Y:S01]  /*c490*/  FMUL R217, R217, UR20 ;  /* 0x00000014d9d97c20 */ /* 0x000fe20008400000 */
[----:B0-----:R-:W-:Y:S01]  /*c4a0*/  F2FP.SATFINITE.E5M2.F32.PACK_AB_MERGE_C R33, RZ, R220, RZ ;  /* 0x000000dcff21723e */ /* 0x001fe200048060ff */
[----:B------:R-:W2:Y:S01]  /*c4b0*/  LDL.LU R226, [R1+0x8] ;  /* 0x0000080001e27983 */ /* 0x000ea20000300800 */
[----:B------:R-:W-:Y:S02]  /*c4c0*/  F2FP.SATFINITE.E5M2.F32.PACK_AB_MERGE_C R219, RZ, R219, RZ ;  /* 0x000000dbffdb723e */ /* 0x000fe400048060ff */
[----:B------:R-:W-:Y:S01]  /*c4d0*/  F2FP.SATFINITE.E5M2.F32.PACK_AB_MERGE_C R217, RZ, R217, RZ ;  /* 0x000000d9ffd9723e */ /* 0x000fe200048060ff */
[----:B------:R0:W-:Y:S01]  /*c4e0*/  @!P5 STG.E.U8 desc[UR14][R26.64+0x8], R35 ;  /* 0x000008231a00d986 */ /* 0x0001e2000c10110e */
[----:B------:R-:W-:Y:S01]  /*c4f0*/  ISETP.LT.OR P5, PT, R42, 0x11, !P2 ;  /* 0x000000112a00780c */ /* 0x000fe200057a1670 */
[----:B------:R-:W-:-:S02]  /*c500*/  FMUL R218, R218, UR20 ;  /* 0x00000014dada7c20 */ /* 0x000fc40008400000 */
[----:B------:R-:W3:Y:S04]  /*c510*/  LDL.LU R227, [R1+0x4] ;  /* 0x0000040001e37983 */ /* 0x000ee80000300800 */
[----:B------:R-:W4:Y:S04]  /*c520*/  LDL.LU R225, [R1] ;  /* 0x0000000001e17983 */ /* 0x000f280000300800 */
[----:B------:R1:W-:Y:S01]  /*c530*/  @!P0 STG.E.U8 desc[UR14][R24.64+0x10], R33 ;  /* 0x0000102118008986 */ /* 0x0003e2000c10110e */
[----:B------:R-:W-:-:S03]  /*c540*/  ISETP.LT.OR P0, PT, R42, 0x19, !P3 ;  /* 0x000000192a00780c */ /* 0x000fc60005f01670 */
[----:B------:R-:W-:Y:S01]  /*c550*/  @!P1 STG.E.U8 desc[UR14][R24.64+0x11], R219 ;  /* 0x000011db18009986 */ /* 0x000fe2000c10110e */
[----:B------:R-:W-:-:S03]  /*c560*/  ISETP.LT.OR P1, PT, R42, 0x1a, !P3 ;  /* 0x0000001a2a00780c */ /* 0x000fc60005f21670 */
[----:B------:R-:W-:Y:S01]  /*c570*/  @!P6 STG.E.U8 desc[UR14][R26.64+0x11], R217 ;  /* 0x000011d91a00e986 */ /* 0x000fe2000c10110e */
[----:B------:R-:W-:Y:S01]  /*c580*/  ISETP.LT.OR P6, PT, R42, 0x1a, !P2 ;  /* 0x0000001a2a00780c */ /* 0x000fe200057c1670 */
[----:B------:R-:W-:Y:S01]  /*c590*/  FMUL R216, R216, UR20 ;  /* 0x00000014d8d87c20 */ /* 0x000fe20008400000 */
[----:B0-----:R-:W-:Y:S01]  /*c5a0*/  F2FP.SATFINITE.E5M2.F32.PACK_AB_MERGE_C R35, RZ, R218, RZ ;  /* 0x000000daff23723e */ /* 0x001fe200048060ff */
[----:B------:R-:W-:Y:S01]  /*c5b0*/  FMUL R215, R215, UR20 ;  /* 0x00000014d7d77c20 */ /* 0x000fe20008400000 */
[----:B------:R-:W-:Y:S01]  /*c5c0*/  FMUL R213, R213, UR20 ;  /* 0x00000014d5d57c20 */ /* 0x000fe20008400000 */
[----:B------:R-:W-:Y:S01]  /*c5d0*/  FMUL R214, R214, UR20 ;  /* 0x00000014d6d67c20 */ /* 0x000fe20008400000 */
[----:B-1----:R-:W-:Y:S01]  /*c5e0*/  F2FP.SATFINITE.E5M2.F32.PACK_AB_MERGE_C R33, RZ, R216, RZ ;  /* 0x000000d8ff21723e */ /* 0x002fe200048060ff */
[----:B------:R0:W-:Y:S01]  /*c5f0*/  @!P5 STG.E.U8 desc[UR14][R26.64+0x10], R35 ;  /* 0x000010231a00d986 */ /* 0x0001e2000c10110e */
[----:B------:R-:W-:Y:S02]  /*c600*/  F2FP.SATFINITE.E5M2.F32.PACK_AB_MERGE_C R215, RZ, R215, RZ ;  /* 0x000000d7ffd7723e */ /* 0x000fe400048060ff */
        /* <DEDUP_REMOVED lines=12> */
[----:B-1----:R-:W-:Y:S01]  /*c6d0*/  F2FP.SATFINITE.E5M2.F32.PACK_AB_MERGE_C R33, RZ, R212, RZ ;  /* 0x000000d4ff21723e */ /* 0x002fe200048060ff */
[----:B------:R-:W-:Y:S01]  /*c6e0*/  FMUL R210, R210, UR20 ;  /* 0x00000014d2d27c20 */ /* 0x000fe20008400000 */
[----:B------:R-:W-:Y:S01]  /*c6f0*/  F2FP.SATFINITE.E5M2.F32.PACK_AB_MERGE_C R211, RZ, R211, RZ ;  /* 0x000000d3ffd3723e */ /* 0x000fe200048060ff */
[----:B------:R0:W-:Y:S01]  /*c700*/  @!P5 STG.E.U8 desc[UR14][R26.64+0x18], R35 ;  /* 0x000018231a00d986 */ /* 0x0001e2000c10110e */
[C---:B------:R-:W-:Y:S02]  /*c710*/  ISETP.LT.OR P5, PT, R42.reuse, 0x21, !P2 ;  /* 0x000000212a00780c */ /* 0x040fe400057a1670 */
        /* <DEDUP_REMOVED lines=111> */
[C---:B------:R-:W-:Y:S01]  /*ce10*/  ISETP.LT.OR P5, PT, R42.reuse, 0x59, !P2 ;  /* 0x000000592a00780c */ /* 0x040fe200057a1670 */
[----:B------:R-:W-:Y:S01]  /*ce20*/  FMUL R179, R179, UR20 ;  /* 0x00000014b3b37c20 */ /* 0x000fe20008400000 */
[----:B------:R-:W-:Y:S01]  /*ce30*/  F2FP.SATFINITE.E5M2.F32.PACK_AB_MERGE_C R181, RZ, R181, RZ ;  /* 0x000000b5ffb5723e */ /* 0x000fe200048060ff */
[----:B------:R1:W-:Y:S04]  /*ce40*/  @!P0 STG.E.U8 desc[UR14][R24.64+0x58], R33 ;  /* 0x0000582118008986 */ /* 0x0003e8000c10110e */
[----:B------:R-:W-:Y:S04]  /*ce50*/  @!P1 STG.E.U8 desc[UR14][R24.64+0x59], R183 ;  /* 0x000059b718009986 */ /* 0x000fe8000c10110e */
[----:B------:R-:W-:Y:S01]  /*ce60*/  @!P6 STG.E.U8 desc[UR14][R26.64+0x59], R181 ;  /* 0x000059b51a00e986 */ /* 0x000fe2000c10110e */
[----:B------:R-:W-:-:S02]  /*ce70*/  ISETP.LT.OR P6, PT, R42, 0x62, !P3 ;  /* 0x000000622a00780c */ /* 0x000fc40005fc1670 */
[----:B0-----:R-:W-:Y:S01]  /*ce80*/  F2FP.SATFINITE.E5M2.F32.PACK_AB_MERGE_C R35, RZ, R182, RZ ;  /* 0x000000b6ff23723e */ /* 0x001fe200048060ff */
[----:B------:R-:W-:Y:S01]  /*ce90*/  FMUL R180, R180, UR20 ;  /* 0x00000014b4b47c20 */ /* 0x000fe20008400000 */
[----:B------:R-:W-:Y:S01]  /*cea0*/  F2FP.SATFINITE.E5M2.F32.PACK_AB_MERGE_C R179, RZ, R179, RZ ;  /* 0x000000b3ffb3723e */ /* 0x000fe200048060ff */
[----:B------:R-:W-:Y:S01]  /*ceb0*/  FMUL R178, R178, UR20 ;  /* 0x00000014b2b27c20 */ /* 0x000fe20008400000 */
[----:B------:R-:W-:Y:S01]  /*cec0*/  FMUL R177, R177, UR20 ;  /* 0x00000014b1b17c20 */ /* 0x000fe20008400000 */
[----:B------:R0:W-:Y:S01]  /*ced0*/  @!P5 STG.E.U8 desc[UR14][R26.64+0x58], R35 ;  /* 0x000058231a00d986 */ /* 0x0001e2000c10110e */
[C---:B------:R-:W-:Y:S02]  /*cee0*/  ISETP.LT.OR P5, PT, R42.reuse, 0x61, !P3 ;  /* 0x000000612a00780c */ /* 0x040fe40005fa1670 */
[----:B------:R-:W-:Y:S01]  /*cef0*/  ISETP.LT.OR P0, PT, R42, 0x61, !P2 ;  /* 0x000000612a00780c */ /* 0x000fe20005701670 */
[----:B------:R-:W-:Y:S01]  /*cf00*/  FMUL R176, R176, UR20 ;  /* 0x00000014b0b07c20 */ /* 0x000fe20008400000 */
[C---:B------:R-:W-:Y:S01]  /*cf10*/  ISETP.LT.OR P1, PT, R42.reuse, 0x62, !P2 ;  /* 0x000000622a00780c */ /* 0x040fe20005721670 */
[----:B------:R-:W-:Y:S01]  /*cf20*/  @!P6 STG.E.U8 desc[UR14][R24.64+0x61], R179 ;  /* 0x000061b31800e986 */ /* 0x000fe2000c10110e */
[----:B------:R-:W-:-:S02]  /*cf30*/  ISETP.LT.OR P6, PT, R42, 0x69, !P3 ;  /* 0x000000692a00780c */ /* 0x000fc40005fc1670 */
[----:B-1----:R-:W-:Y:S01]  /*cf40*/  F2FP.SATFINITE.E5M2.F32.PACK_AB_MERGE_C R33, RZ, R180, RZ ;  /* 0x000000b4ff21723e */ /* 0x002fe200048060ff */
[----:B------:R-:W-:Y:S01]  /*cf50*/  FMUL R175, R175, UR20 ;  /* 0x00000014afaf7c20 */ /* 0x000fe20008400000 */
[----:B------:R-:W-:Y:S01]  /*cf60*/  F2FP.SATFINITE.E5M2.F32.PACK_AB_MERGE_C R177, RZ, R177, RZ ;  /* 0x000000b1ffb1723e */ /* 0x000fe200048060ff */
[----:B------:R-:W-:Y:S01]  /*cf70*/  FMUL R174, R174, UR20 ;  /* 0x00000014aeae7c20 */ /* 0x000fe20008400000 */
[----:B0-----:R-:W-:Y:S01]  /*cf80*/  F2FP.SATFINITE.E5M2.F32.PACK_AB_MERGE_C R35, RZ, R178, RZ ;  /* 0x000000b2ff23723e */ /* 0x001fe200048060ff */
[----:B------:R0:W-:Y:S01]  /*cf90*/  @!P5 STG.E.U8 desc[UR14][R24.64+0x60], R33 ;  /* 0x000060211800d986 */ /* 0x0001e2000c10110e */
[----:B------:R-:W-:-:S03]  /*cfa0*/  F2FP.SATFINITE.E5M2.F32.PACK_AB_MERGE_C R37, RZ, R176, RZ ;  /* 0x000000b0ff25723e */ /* 0x000fc600048060ff */
[----:B------:R1:W-:Y:S01]  /*cfb0*/  @!P0 STG.E.U8 desc[UR14][R26.64+0x60], R35 ;  /* 0x000060231a008986 */ /* 0x0003e2000c10110e */
[----:B------:R-:W-:-:S03]  /*cfc0*/  ISETP.LT.OR P0, PT, R42, 0x6a, !P3 ;  /* 0x0000006a2a00780c */ /* 0x000fc60005f01670 */
[----:B------:R-:W-:Y:S01]  /*cfd0*/  @!P1 STG.E.U8 desc[UR14][R26.64+0x61], R177 ;  /* 0x000061b11a009986 */ /* 0x000fe2000c10110e */
[C---:B------:R-:W-:Y:S02]  /*cfe0*/  ISETP.LT.OR P1, PT, R42.reuse, 0x69, !P2 ;  /* 0x000000692a00780c */ /* 0x040fe40005721670 */
[C---:B------:R-:W-:Y:S01]  /*cff0*/  ISETP.LT.OR P5, PT, R42.reuse, 0x6a, !P2 ;  /* 0x0000006a2a00780c */ /* 0x040fe200057a1670 */
[----:B------:R-:W-:Y:S01]  /*d000*/  @!P6 STG.E.U8 desc[UR14][R24.64+0x68], R37 ;  /* 0x000068251800e986 */ /* 0x000fe2000c10110e */
[----:B------:R-:W-:Y:S01]  /*d010*/  ISETP.LT.OR P6, PT, R42, 0x71, !P3 ;  /* 0x000000712a00780c */ /* 0x000fe20005fc1670 */
[----:B------:R-:W-:Y:S01]  /*d020*/  FMUL R173, R173, UR20 ;  /* 0x00000014adad7c20 */ /* 0x000fe20008400000 */
[----:B------:R-:W-:Y:S01]  /*d030*/  F2FP.SATFINITE.E5M2.F32.PACK_AB_MERGE_C R175, RZ, R175, RZ ;  /* 0x000000afffaf723e */ /* 0x000fe200048060ff */
[----:B------:R-:W-:Y:S01]  /*d040*/  FMUL R172, R172, UR20 ;  /* 0x00000014acac7c20 */ /* 0x000fe20008400000 */
[----:B0-----:R-:W-:Y:S01]  /*d050*/  F2FP.SATFINITE.E5M2.F32.PACK_AB_MERGE_C R33, RZ, R174, RZ ;  /* 0x000000aeff21723e */ /* 0x001fe200048060ff */
[----:B------:R-:W-:Y:S01]  /*d060*/  FMUL R171, R171, UR20 ;  /* 0x00000014abab7c20 */ /* 0x000fe20008400000 */
[----:B------:R-:W-:Y:S01]  /*d070*/  F2FP.SATFINITE.E5M2.F32.PACK_AB_MERGE_C R173, RZ, R173, RZ ;  /* 0x000000adffad723e */ /* 0x000fe200048060ff */
[----:B------:R-:W-:Y:S01]  /*d080*/  @!P0 STG.E.U8 desc[UR14][R24.64+0x69], R175 ;  /* 0x000069af18008986 */ /* 0x000fe2000c10110e */
[----:B-1----:R-:W-:-:S02]  /*d090*/  F2FP.SATFINITE.E5M2.F32.PACK_AB_MERGE_C R35, RZ, R172, RZ ;  /* 0x000000acff23723e */ /* 0x002fc400048060ff */
[C---:B------:R-:W-:Y:S01]  /*d0a0*/  ISETP.LT.OR P0, PT, R42.reuse, 0x72, !P3 ;  /* 0x000000722a00780c */ /* 0x040fe20005f01670 */
[----:B------:R0:W-:Y:S01]  /*d0b0*/  @!P1 STG.E.U8 desc[UR14][R26.64+0x68], R33 ;  /* 0x000068211a009986 */ /* 0x0001e2000c10110e */
[----:B------:R-:W-:Y:S01]  /*d0c0*/  ISETP.LT.OR P1, PT, R42, 0x71, !P2 ;  /* 0x000000712a00780c */ /* 0x000fe20005721670 */
[----:B------:R-:W-:Y:S02]  /*d0d0*/  FMUL R170, R170, UR20 ;  /* 0x00000014aaaa7c20 */ /* 0x000fe40008400000 */
[----:B------:R-:W-:Y:S01]  /*d0e0*/  @!P5 STG.E.U8 desc[UR14][R26.64+0x69], R173 ;  /* 0x000069ad1a00d986 */ /* 0x000fe2000c10110e */
[C---:B------:R-:W-:Y:S01]  /*d0f0*/  ISETP.LT.OR P5, PT, R42.reuse, 0x72, !P2 ;  /* 0x000000722a00780c */ /* 0x040fe200057a1670 */
[----:B------:R-:W-:Y:S02]  /*d100*/  FMUL R169, R169, UR20 ;  /* 0x00000014a9a97c20 */ /* 0x000fe40008400000 */
[----:B------:R1:W-:Y:S01]  /*d110*/  @!P6 STG.E.U8 desc[UR14][R24.64+0x70], R35 ;  /* 0x000070231800e986 */ /* 0x0003e2000c10110e */
[----:B------:R-:W-:-:S02]  /*d120*/  ISETP.LT.OR P6, PT, R42, 0x79, !P3 ;  /* 0x000000792a00780c */ /* 0x000fc40005fc1670 */
        /* <DEDUP_REMOVED lines=8> */
[----:B------:R-:W-:Y:S02]  /*d1b0*/  F2FP.SATFINITE.E5M2.F32.PACK_AB_MERGE_C R167, RZ, R167, RZ ;  /* 0x000000a7ffa7723e */ /* 0x000fe400048060ff */
[----:B-1----:R-:W-:Y:S01]  /*d1c0*/  F2FP.SATFINITE.E5M2.F32.PACK_AB_MERGE_C R35, RZ, R168, RZ ;  /* 0x000000a8ff23723e */ /* 0x002fe200048060ff */
[----:B------:R-:W-:Y:S01]  /*d1d0*/  @!P1 STG.E.U8 desc[UR14][R26.64+0x70], R33 ;  /* 0x000070211a009986 */ /* 0x000fe2000c10110e */
[----:B------:R-:W-:-:S03]  /*d1e0*/  ISETP.GE.AND P1, PT, R41, 0x81, PT ;  /* 0x000000812900780c */ /* 0x000fc60003f26270 */
[----:B------:R-:W-:Y:S01]  /*d1f0*/  @!P5 STG.E.U8 desc[UR14][R26.64+0x71], R169 ;  /* 0x000071a91a00d986 */ /* 0x000fe2000c10110e */
[C---:B------:R-:W-:Y:S02]  /*d200*/  ISETP.LT.OR P5, PT, R42.reuse, 0x79, !P2 ;  /* 0x000000792a00780c */ /* 0x040fe400057a1670 */
[C---:B------:R-:W-:Y:S01]  /*d210*/  ISETP.LT.OR P2, PT, R42.reuse, 0x7a, !P2 ;  /* 0x0000007a2a00780c */ /* 0x040fe20005741670 */
[----:B------:R-:W-:Y:S01]  /*d220*/  @!P6 STG.E.U8 desc[UR14][R24.64+0x78], R35 ;  /* 0x000078231800e986 */ /* 0x000fe2000c10110e */
[C---:B------:R-:W-:Y:S01]  /*d230*/  ISETP.LT.OR P6, PT, R42.reuse, 0x1, !P1 ;  /* 0x000000012a00780c */ /* 0x040fe20004fc1670 */
[----:B------:R-:W-:Y:S02]  /*d240*/  FMUL R165, R165, UR20 ;  /* 0x00000014a5a57c20 */ /* 0x000fe40008400000 */
[----:B------:R0:W-:Y:S01]  /*d250*/  @!P3 STG.E.U8 desc[UR14][R24.64+0x79], R167 ;  /* 0x000079a71800b986 */ /* 0x0001e2000c10110e */
[----:B------:R-:W-:Y:S01]  /*d260*/  ISETP.LT.OR P3, PT, R42, 0x2, !P1 ;  /* 0x000000022a00780c */ /* 0x000fe20004f61670 */
[----:B------:R-:W-:Y:S01]  /*d270*/  FMUL R164, R164, UR20 ;  /* 0x00000014a4a47c20 */ /* 0x000fe20008400000 */
[----:B------:R-:W-:Y:S01]  /*d280*/  FMUL R163, R163, UR20 ;  /* 0x00000014a3a37c20 */ /* 0x000fe20008400000 */
[----:B------:R-:W-:Y:S01]  /*d290*/  F2FP.SATFINITE.E5M2.F32.PACK_AB_MERGE_C R37, RZ, R166, RZ ;  /* 0x000000a6ff25723e */ /* 0x000fe200048060ff */
[----:B------:R-:W-:Y:S01]  /*d2a0*/  FMUL R162, R162, UR20 ;  /* 0x00000014a2a27c20 */ /* 0x000fe20008400000 */
[----:B------:R-:W-:Y:S01]  /*d2b0*/  F2FP.SATFINITE.E5M2.F32.PACK_AB_MERGE_C R165, RZ, R165, RZ ;  /* 0x000000a5ffa5723e */ /* 0x000fe200048060ff */
[----:B------:R-:W-:Y:S01]  /*d2c0*/  FMUL R161, R161, UR20 ;  /* 0x00000014a1a17c20 */ /* 0x000fe20008400000 */
[----:B------:R-:W-:Y:S01]  /*d2d0*/  F2FP.SATFINITE.E5M2.F32.PACK_AB_MERGE_C R163, RZ, R163, RZ ;  /* 0x000000a3ffa3723e */ /* 0x000fe200048060ff */
[----:B------:R-:W-:Y:S01]  /*d2e0*/  FMUL R160, R160, UR20 ;  /* 0x00000014a0a07c20 */ /* 0x000fe20008400000 */
[----:B------:R-:W-:Y:S01]  /*d2f0*/  ISETP.GE.AND P0, PT, R41, 0x89, PT ;  /* 0x000000892900780c */ /* 0x000fe20003f06270 */
[----:B------:R-:W-:Y:S01]  /*d300*/  FMUL R159, R159, UR20 ;  /* 0x000000149f9f7c20 */ /* 0x000fe20008400000 */
[----:B0-----:R-:W-:Y:S01]  /*d310*/  F2FP.SATFINITE.E5M2.F32.PACK_AB_MERGE_C R25, RZ, R164, RZ ;  /* 0x000000a4ff19723e */ /* 0x001fe200048060ff */
[----:B------:R-:W-:Y:S01]  /*d320*/  @!P5 STG.E.U8 desc[UR14][R26.64+0x78], R37 ;  /* 0x000078251a00d986 */ /* 0x000fe2000c10110e */
[----:B------:R-:W-:-:S03]  /*d330*/  ISETP.LT.OR P5, PT, R42, 0x1, !P0 ;  /* 0x000000012a00780c */ /* 0x000fc600047a1670 */
[----:B------:R-:W-:Y:S04]  /*d340*/  @!P2 STG.E.U8 desc[UR14][R26.64+0x79], R165 ;  /* 0x000079a51a00a986 */ /* 0x000fe8000c10110e */
[----:B------:R0:W-:Y:S01]  /*d350*/  @!P6 STG.E.U8 desc[UR14][R28.64], R25 ;  /* 0x000000191c00e986 */ /* 0x0001e2000c10110e */
[----:B------:R-:W-:-:S03]  /*d360*/  ISETP.LT.OR P6, PT, R42, 0x2, !P0 ;  /* 0x000000022a00780c */ /* 0x000fc600047c1670 */
[----:B------:R-:W-:Y:S01]  /*d370*/  @!P3 STG.E.U8 desc[UR14][R28.64+0x1], R163 ;  /* 0x000001a31c00b986 */ /* 0x000fe2000c10110e */
[C---:B------:R-:W-:Y:S02]  /*d380*/  ISETP.LT.OR P3, PT, R42.reuse, 0x9, !P1 ;  /* 0x000000092a00780c */ /* 0x040fe40004f61670 */
[----:B------:R-:W-:Y:S01]  /*d390*/  ISETP.LT.OR P2, PT, R42, 0xa, !P1 ;  /* 0x0000000a2a00780c */ /* 0x000fe20004f41670 */
[----:B------:R-:W-:Y:S01]  /*d3a0*/  FMUL R158, R158, UR20 ;  /* 0x000000149e9e7c20 */ /* 0x000fe20008400000 */
[----:B------:R-:W-:Y:S01]  /*d3b0*/  F2FP.SATFINITE.E5M2.F32.PACK_AB_MERGE_C R33, RZ, R162, RZ ;  /* 0x000000a2ff21723e */ /* 0x000fe200048060ff */
[----:B------:R-:W-:Y:S01]  /*d3c0*/  FMUL R157, R157, UR20 ;  /* 0x000000149d9d7c20 */ /* 0x000fe20008400000 */
[----:B------:R-:W-:Y:S01]  /*d3d0*/  F2FP.SATFINITE.E5M2.F32.PACK_AB_MERGE_C R161, RZ, R161, RZ ;  /* 0x000000a1ffa1723e */ /* 0x000fe200048060ff */
[----:B------:R-:W-:Y:S01]  /*d3e0*/  FMUL R156, R156, UR20 ;  /* 0x000000149c9c7c20 */ /* 0x000fe20008400000 */
[----:B0-----:R-:W-:Y:S01]  /*d3f0*/  F2FP.SATFINITE.E5M2.F32.PACK_AB_MERGE_C R25, RZ, R160, RZ ;  /* 0x000000a0ff19723e */ /* 0x001fe200048060ff */
[----:B------:R-:W-:Y:S01]  /*d400*/  @!P5 STG.E.U8 desc[UR14][R30.64], R33 ;  /* 0x000000211e00d986 */ /* 0x000fe2000c10110e */
[----:B------:R-:W-:-:S02]  /*d410*/  F2FP.SATFINITE.E5M2.F32.PACK_AB_MERGE_C R159, RZ, R159, RZ ;  /* 0x0000009fff9f723e */ /* 0x000fc400048060ff */
[C---:B------:R-:W-:Y:S01]  /*d420*/  ISETP.LT.OR P5, PT, R42.reuse, 0x9, !P0 ;  /* 0x000000092a00780c */ /* 0x040fe200047a1670 */
[----:B------:R-:W-:Y:S01]  /*d430*/  @!P6 STG.E.U8 desc[UR14][R30.64+0x1], R161 ;  /* 0x000001a11e00e986 */ /* 0x000fe2000c10110e */
[----:B------:R-:W-:-:S03]  /*d440*/  ISETP.LT.OR P6, PT, R42, 0xa, !P0 ;  /* 0x0000000a2a00780c */ /* 0x000fc600047c1670 */
[----:B------:R0:W-:Y:S01]  /*d450*/  @!P3 STG.E.U8 desc[UR14][R28.64+0x8], R25 ;  /* 0x000008191c00b986 */ /* 0x0001e2000c10110e */
[----:B------:R-:W-:-:S03]  /*d460*/  ISETP.LT.OR P3, PT, R42, 0x11, !P1 ;  /* 0x000000112a00780c */ /* 0x000fc60004f61670 */
[----:B------:R-:W-:Y:S01]  /*d470*/  @!P2 STG.E.U8 desc[UR14][R28.64+0x9], R159 ;  /* 0x0000099f1c00a986 */ /* 0x000fe2000c10110e */
[----:B------:R-:W-:Y:S01]  /*d480*/  ISETP.LT.OR P2, PT, R42, 0x12, !P1 ;  /* 0x000000122a00780c */ /* 0x000fe20004f41670 */
[----:B------:R-:W-:Y:S01]  /*d490*/  FMUL R155, R155, UR20 ;  /* 0x000000149b9b7c20 */ /* 0x000fe20008400000 */
[----:B------:R-:W-:Y:S01]  /*d4a0*/  F2FP.SATFINITE.E5M2.F32.PACK_AB_MERGE_C R27, RZ, R158, RZ ;  /* 0x0000009eff1b723e */ /* 0x000fe200048060ff */
[----:B------:R-:W-:Y:S01]  /*d4b0*/  FMUL R154, R154, UR20 ;  /* 0x000000149a9a7c20 */ /* 0x000fe20008400000 */
[----:B------:R-:W-:Y:S01]  /*d4c0*/  F2FP.SATFINITE.E5M2.F32.PACK_AB_MERGE_C R157, RZ, R157, RZ ;  /* 0x0000009dff9d723e */ /* 0x000fe200048060ff */
[----:B------:R-:W-:Y:S01]  /*d4d0*/  FMUL R153, R153, UR20 ;  /* 0x0000001499997c20 */ /* 0x000fe20008400000 */
        /* <DEDUP_REMOVED lines=25> */
[----:B------:R1:W-:Y:S01]  /*d670*/  @!P2 STG.E.U8 desc[UR14][R28.64+0x19], R23 ;  /* 0x000019171c00a986 */ /* 0x0003e2000c10110e */
        /* <DEDUP_REMOVED lines=11> */
[----:B------:R0:W-:Y:S01]  /*d730*/  @!P6 STG.E.U8 desc[UR14][R30.64+0x19], R21 ;  /* 0x000019151e00e986 */ /* 0x0001e2000c10110e */
[----:B------:R-:W-:-:S03]  /*d740*/  ISETP.LT.OR P6, PT, R42, 0x22, !P0 ;  /* 0x000000222a00780c */ /* 0x000fc600047c1670 */
[----:B------:R-:W-:Y:S01]  /*d750*/  @!P3 STG.E.U8 desc[UR14][R28.64+0x20], R25 ;  /* 0x000020191c00b986 */ /* 0x000fe2000c10110e */
[----:B------:R-:W-:-:S03]  /*d760*/  ISETP.LT.OR P3, PT, R42, 0x29, !P1 ;  /* 0x000000292a00780c */ /* 0x000fc60004f61670 */
[----:B------:R2:W-:Y:S01]  /*d770*/  @!P2 STG.E.U8 desc[UR14][R28.64+0x21], R19 ;  /* 0x000021131c00a986 */ /* 0x0005e2000c10110e */
[----:B------:R-:W-:Y:S01]  /*d780*/  ISETP.LT.OR P2, PT, R42, 0x2a, !P1 ;  /* 0x0000002a2a00780c */ /* 0x000fe20004f41670 */
[----:B------:R-:W-:Y:S01]  /*d790*/  FMUL R15, R15, UR20 ;  /* 0x000000140f0f7c20 */ /* 0x000fe20008400000 */
[----:B-1----:R-:W-:Y:S01]  /*d7a0*/  F2FP.SATFINITE.E5M2.F32.PACK_AB_MERGE_C R23, RZ, R18, RZ ;  /* 0x00000012ff17723e */ /* 0x002fe200048060ff */
[----:B------:R-:W-:Y:S01]  /*d7b0*/  FMUL R14, R14, UR20 ;  /* 0x000000140e0e7c20 */ /* 0x000fe20008400000 */
[----:B------:R-:W-:Y:S01]  /*d7c0*/  F2FP.SATFINITE.E5M2.F32.PACK_AB_MERGE_C R17, RZ, R17, RZ ;  /* 0x00000011ff11723e */ /* 0x000fe200048060ff */
[----:B------:R-:W-:Y:S01]  /*d7d0*/  FMUL R13, R13, UR20 ;  /* 0x000000140d0d7c20 */ /* 0x000fe20008400000 */
[----:B0-----:R-:W-:Y:S01]  /*d7e0*/  F2FP.SATFINITE.E5M2.F32.PACK_AB_MERGE_C R21, RZ, R16, RZ ;  /* 0x00000010ff15723e */ /* 0x001fe200048060ff */
[----:B------:R-:W-:Y:S01]  /*d7f0*/  @!P5 STG.E.U8 desc[UR14][R30.64+0x20], R23 ;  /* 0x000020171e00d986 */ /* 0x000fe2000c10110e */
[----:B------:R-:W-:Y:S02]  /*d800*/  F2FP.SATFINITE.E5M2.F32.PACK_AB_MERGE_C R15, RZ, R15, RZ ;  /* 0x0000000fff0f723e */ /* 0x000fe400048060ff */
[C---:B------:R-:W-:Y:S01]  /*d810*/  ISETP.LT.OR P5, PT, R42.reuse, 0x29, !P0 ;  /* 0x000000292a00780c */ /* 0x040fe200047a1670 */
[----:B------:R-:W-:Y:S01]  /*d820*/  @!P6 STG.E.U8 desc[UR14][R30.64+0x21], R17 ;  /* 0x000021111e00e986 */ /* 0x000fe2000c10110e */
[----:B------:R-:W-:-:S03]  /*d830*/  ISETP.LT.OR P6, PT, R42, 0x2a, !P0 ;  /* 0x0000002a2a00780c */ /* 0x000fc600047c1670 */
[----:B------:R-:W-:Y:S01]  /*d840*/  @!P3 STG.E.U8 desc[UR14][R28.64+0x28], R21 ;  /* 0x000028151c00b986 */ /* 0x000fe2000c10110e */
[----:B------:R-:W-:Y:S01]  /*d850*/  ISETP.LT.OR P3, PT, R42, 0x31, !P1 ;  /* 0x000000312a00780c */ /* 0x000fe20004f61670 */
[----:B------:R-:W-:Y:S02]  /*d860*/  FMUL R12, R12, UR20 ;  /* 0x000000140c0c7c20 */ /* 0x000fe40008400000 */
[----:B------:R0:W-:Y:S01]  /*d870*/  @!P2 STG.E.U8 desc[UR14][R28.64+0x29], R15 ;  /* 0x0000290f1c00a986 */ /* 0x0001e2000c10110e */
[----:B------:R-:W-:Y:S01]  /*d880*/  ISETP.LT.OR P2, PT, R42, 0x32, !P1 ;  /* 0x000000322a00780c */ /* 0x000fe20004f41670 */
[----:B------:R-:W-:Y:S01]  /*d890*/  FMUL R11, R11, UR20 ;  /* 0x000000140b0b7c20 */ /* 0x000fe20008400000 */
[----:B--2---:R-:W-:Y:S01]  /*d8a0*/  F2FP.SATFINITE.E5M2.F32.PACK_AB_MERGE_C R19, RZ, R14, RZ ;  /* 0x0000000eff13723e */ /* 0x004fe200048060ff */
[----:B------:R-:W2:Y:S01]  /*d8b0*/  LDL.LU R222, [R1+0x18] ;  /* 0x0000180001de7983 */ /* 0x000ea20000300800 */
[----:B------:R-:W-:Y:S02]  /*d8c0*/  F2FP.SATFINITE.E5M2.F32.PACK_AB_MERGE_C R13, RZ, R13, RZ ;  /* 0x0000000dff0d723e */ /* 0x000fe400048060ff */
[----:B------:R-:W-:Y:S01]  /*d8d0*/  F2FP.SATFINITE.E5M2.F32.PACK_AB_MERGE_C R11, RZ, R11, RZ ;  /* 0x0000000bff0b723e */ /* 0x000fe200048060ff */
[----:B------:R-:W-:Y:S01]  /*d8e0*/  @!P5 STG.E.U8 desc[UR14][R30.64+0x28], R19 ;  /* 0x000028131e00d986 */ /* 0x000fe2000c10110e */
[----:B0-----:R-:W-:-:S03]  /*d8f0*/  F2FP.SATFINITE.E5M2.F32.PACK_AB_MERGE_C R15, RZ, R12, RZ ;  /* 0x0000000cff0f723e */ /* 0x001fc600048060ff */
[----:B------:R0:W-:Y:S01]  /*d900*/  @!P6 STG.E.U8 desc[UR14][R30.64+0x29], R13 ;  /* 0x0000290d1e00e986 */ /* 0x0001e2000c10110e */
[C---:B------:R-:W-:Y:S02]  /*d910*/  ISETP.LT.OR P5, PT, R42.reuse, 0x31, !P0 ;  /* 0x000000312a00780c */ /* 0x040fe400047a1670 */
[C---:B------:R-:W-:Y:S01]  /*d920*/  ISETP.LT.OR P6, PT, R42.reuse, 0x32, !P0 ;  /* 0x000000322a00780c */ /* 0x040fe200047c1670 */
[----:B------:R-:W-:Y:S01]  /*d930*/  @!P3 STG.E.U8 desc[UR14][R28.64+0x30], R15 ;  /* 0x0000300f1c00b986 */ /* 0x000fe2000c10110e */
[----:B------:R-:W-:Y:S01]  /*d940*/  ISETP.LT.OR P3, PT, R42, 0x39, !P1 ;  /* 0x000000392a00780c */ /* 0x000fe20004f61670 */
[----:B------:R-:W-:Y:S01]  /*d950*/  FMUL R10, R10, UR20 ;  /* 0x000000140a0a7c20 */ /* 0x000fe20008400000 */
[----:B------:R-:W-:Y:S01]  /*d960*/  FMUL R9, R9, UR20 ;  /* 0x0000001409097c20 */ /* 0x000fe20008400000 */
[----:B------:R-:W2:Y:S01]  /*d970*/  LDL.LU R223, [R1+0x14] ;  /* 0x0000140001df7983 */ /* 0x000ea20000300800 */
[----:B------:R-:W-:-:S03]  /*d980*/  FMUL R8, R8, UR20 ;  /* 0x0000001408087c20 */ /* 0x000fc60008400000 */
[----:B------:R-:W2:Y:S01]  /*d990*/  LDL.LU R221, [R1+0x10] ;  /* 0x0000100001dd7983 */ /* 0x000ea20000300800 */
[----:B------:R-:W-:-:S03]  /*d9a0*/  F2FP.SATFINITE.E5M2.F32.PACK_AB_MERGE_C R17, RZ, R10, RZ ;  /* 0x0000000aff11723e */ /* 0x000fc600048060ff */
[----:B------:R-:W2:Y:S01]  /*d9b0*/  LDL.LU R220, [R1+0xc] ;  /* 0x00000c0001dc7983 */ /* 0x000ea20000300800 */
[----:B------:R-:W-:Y:S01]  /*d9c0*/  F2FP.SATFINITE.E5M2.F32.PACK_AB_MERGE_C R9, RZ, R9, RZ ;  /* 0x00000009ff09723e */ /* 0x000fe200048060ff */
[----:B------:R-:W-:Y:S01]  /*d9d0*/  FMUL R7, R7, UR20 ;  /* 0x0000001407077c20 */ /* 0x000fe20008400000 */
[----:B0-----:R-:W-:Y:S01]  /*d9e0*/  F2FP.SATFINITE.E5M2.F32.PACK_AB_MERGE_C R13, RZ, R8, RZ ;  /* 0x00000008ff0d723e */ /* 0x001fe200048060ff */
[----:B------:R0:W-:Y:S01]  /*d9f0*/  @!P2 STG.E.U8 desc[UR14][R28.64+0x31], R11 ;  /* 0x0000310b1c00a986 */ /* 0x0001e2000c10110e */
[----:B------:R-:W-:Y:S01]  /*da00*/  ISETP.LT.OR P2, PT, R42, 0x3a, !P1 ;  /* 0x0000003a2a00780c */ /* 0x000fe20004f41670 */
[----:B-----5:R-:W-:Y:S01]  /*da10*/  FMUL R2, R2, UR20 ;  /* 0x0000001402027c20 */ /* 0x020fe20008400000 */
[----:B------:R-:W-:Y:S01]  /*da20*/  F2FP.SATFINITE.E5M2.F32.PACK_AB_MERGE_C R7, RZ, R7, RZ ;  /* 0x00000007ff07723e */ /* 0x000fe200048060ff */
[----:B------:R-:W-:Y:S01]  /*da30*/  @!P5 STG.E.U8 desc[UR14][R30.64+0x30], R17 ;  /* 0x000030111e00d986 */ /* 0x000fe2000c10110e */
[----:B------:R-:W-:Y:S01]  /*da40*/  FMUL R3, R3, UR20 ;  /* 0x0000001403037c20 */ /* 0x000fe20008400000 */
[----:B------:R-:W-:Y:S01]  /*da50*/  FMUL R4, R4, UR20 ;  /* 0x0000001404047c20 */ /* 0x000fe20008400000 */
[C---:B------:R-:W-:Y:S01]  /*da60*/  ISETP.LT.OR P5, PT, R42.reuse, 0x39, !P0 ;  /* 0x000000392a00780c */ /* 0x040fe200047a1670 */
[----:B------:R1:W-:Y:S01]  /*da70*/  @!P6 STG.E.U8 desc[UR14][R30.64+0x31], R9 ;  /* 0x000031091e00e986 */ /* 0x0003e2000c10110e */
[----:B------:R-:W-:Y:S01]  /*da80*/  ISETP.LT.OR P6, PT, R42, 0x3a, !P0 ;  /* 0x0000003a2a00780c */ /* 0x000fe200047c1670 */
[----:B------:R-:W-:Y:S01]  /*da90*/  FMUL R6, R6, UR20 ;  /* 0x0000001406067c20 */ /* 0x000fe20008400000 */
[----:B------:R-:W-:Y:S01]  /*daa0*/  FMUL R5, R5, UR20 ;  /* 0x0000001405057c20 */ /* 0x000fe20008400000 */
[----:B------:R3:W-:Y:S01]  /*dab0*/  @!P3 STG.E.U8 desc[UR14][R28.64+0x38], R13 ;  /* 0x0000380d1c00b986 */ /* 0x0007e2000c10110e */
[----:B------:R-:W-:Y:S01]  /*dac0*/  ISETP.LT.OR P3, PT, R42, 0x41, !P1 ;  /* 0x000000412a00780c */ /* 0x000fe20004f61670 */
[----:B------:R-:W-:Y:S01]  /*dad0*/  FMUL R0, R0, UR20 ;  /* 0x0000001400007c20 */ /* 0x000fe20008400000 */
[----:B0-----:R-:W-:Y:S01]  /*dae0*/  F2FP.SATFINITE.E5M2.F32.PACK_AB_MERGE_C R11, RZ, R6, RZ ;  /* 0x00000006ff0b723e */ /* 0x001fe200048060ff */
[----:B------:R-:W2:Y:S01]  /*daf0*/  LDL.LU R224, [R1+0x1c] ;  /* 0x00001c0001e07983 */ /* 0x000ea20000300800 */
[----:B------:R-:W-:-:S03]  /*db00*/  F2FP.SATFINITE.E5M2.F32.PACK_AB_MERGE_C R5, RZ, R5, RZ ;  /* 0x00000005ff05723e */ /* 0x000fc600048060ff */
[----:B------:R0:W-:Y:S01]  /*db10*/  @!P2 STG.E.U8 desc[UR14][R28.64+0x39], R7 ;  /* 0x000039071c00a986 */ /* 0x0001e2000c10110e */
[----:B-1----:R-:W-:Y:S01]  /*db20*/  F2FP.SATFINITE.E5M2.F32.PACK_AB_MERGE_C R9, RZ, R4, RZ ;  /* 0x00000004ff09723e */ /* 0x002fe200048060ff */
[----:B------:R-:W-:Y:S01]  /*db30*/  FMUL R4, R226, UR20 ;  /* 0x00000014e2047c20 */ /* 0x000fe20008400000 */
[C---:B------:R-:W-:Y:S01]  /*db40*/  ISETP.LT.OR P2, PT, R42.reuse, 0x42, !P1 ;  /* 0x000000422a00780c */ /* 0x040fe20004f41670 */
[----:B------:R-:W-:Y:S01]  /*db50*/  @!P5 STG.E.U8 desc[UR14][R30.64+0x38], R11 ;  /* 0x0000380b1e00d986 */ /* 0x000fe2000c10110e */
[----:B---3--:R-:W-:Y:S01]  /*db60*/  F2FP.SATFINITE.E5M2.F32.PACK_AB_MERGE_C R13, RZ, R2, RZ ;  /* 0x00000002ff0d723e */ /* 0x008fe200048060ff */
[----:B----4-:R-:W-:Y:S01]  /*db70*/  FMUL R2, R225, UR20 ;  /* 0x00000014e1027c20 */ /* 0x010fe20008400000 */
[----:B------:R-:W-:Y:S01]  /*db80*/  ISETP.LT.OR P5, PT, R42, 0x41, !P0 ;  /* 0x000000412a00780c */ /* 0x000fe200047a1670 */
[----:B------:R-:W3:Y:S01]  /*db90*/  LDL.LU R225, [R1+0x20] ;  /* 0x0000200001e17983 */ /* 0x000ee20000300800 */
[----:B0-----:R-:W-:Y:S01]  /*dba0*/  F2FP.SATFINITE.E5M2.F32.PACK_AB_MERGE_C R7, RZ, R3, RZ ;  /* 0x00000003ff07723e */ /* 0x001fe200048060ff */
[----:B------:R-:W-:-:S02]  /*dbb0*/  FMUL R3, R227, UR20 ;  /* 0x00000014e3037c20 */ /* 0x000fc40008400000 */
[----:B------:R0:W-:Y:S01]  /*dbc0*/  @!P6 STG.E.U8 desc[UR14][R30.64+0x39], R5 ;  /* 0x000039051e00e986 */ /* 0x0001e2000c10110e */
[----:B------:R-:W-:-:S03]  /*dbd0*/  ISETP.LT.OR P6, PT, R42, 0x42, !P0 ;  /* 0x000000422a00780c */ /* 0x000fc600047c1670 */
[----:B------:R-:W4:Y:S04]  /*dbe0*/  LDL.LU R227, [R1+0x24] ;  /* 0x0000240001e37983 */ /* 0x000f280000300800 */
[----:B------:R-:W4:Y:S04]  /*dbf0*/  LDL.LU R226, [R1+0x28] ;  /* 0x0000280001e27983 */ /* 0x000f280000300800 */
[----:B------:R-:W-:Y:S01]  /*dc00*/  @!P3 STG.E.U8 desc[UR14][R28.64+0x40], R9 ;  /* 0x000040091c00b986 */ /* 0x000fe2000c10110e */
[C---:B------:R-:W-:Y:S02]  /*dc10*/  ISETP.LT.OR P3, PT, R42.reuse, 0x49, !P1 ;  /* 0x000000492a00780c */ /* 0x040fe40004f61670 */
[----:B0-----:R-:W-:Y:S01]  /*dc20*/  F2FP.SATFINITE.E5M2.F32.PACK_AB_MERGE_C R5, RZ, R0, RZ ;  /* 0x00000000ff05723e */ /* 0x001fe200048060ff */
[----:B------:R0:W-:Y:S01]  /*dc30*/  @!P2 STG.E.U8 desc[UR14][R28.64+0x41], R7 ;  /* 0x000041071c00a986 */ /* 0x0001e2000c10110e */
[----:B------:R-:W-:-:S03]  /*dc40*/  ISETP.LT.OR P2, PT, R42, 0x4a, !P1 ;  /* 0x0000004a2a00780c */ /* 0x000fc60004f41670 */
[----:B------:R-:W-:Y:S01]  /*dc50*/  @!P5 STG.E.U8 desc[UR14][R30.64+0x40], R13 ;  /* 0x0000400d1e00d986 */ /* 0x000fe2000c10110e */
[----:B------:R-:W-:-:S03]  /*dc60*/  ISETP.LT.OR P5, PT, R42, 0x49, !P0 ;  /* 0x000000492a00780c */ /* 0x000fc600047a1670 */
[----:B------:R1:W-:Y:S01]  /*dc70*/  @!P6 STG.E.U8 desc[UR14][R30.64+0x41], R5 ;  /* 0x000041051e00e986 */ /* 0x0003e2000c10110e */
[----:B0-----:R-:W-:Y:S02]  /*dc80*/  F2FP.SATFINITE.E5M2.F32.PACK_AB_MERGE_C R7, RZ, R2, RZ ;  /* 0x00000002ff07723e */ /* 0x001fe400048060ff */
[----:B------:R-:W-:-:S03]  /*dc90*/  ISETP.LT.OR P6, PT, R42, 0x4a, !P0 ;  /* 0x0000004a2a00780c */ /* 0x000fc600047c1670 */
[----:B------:R0:W-:Y:S01]  /*dca0*/  @!P3 STG.E.U8 desc[UR14][R28.64+0x48], R7 ;  /* 0x000048071c00b986 */ /* 0x0001e2000c10110e */
[----:B------:R-:W-:Y:S02]  /*dcb0*/  ISETP.LT.OR P3, PT, R42, 0x51, !P1 ;  /* 0x000000512a00780c */ /* 0x000fe40004f61670 */
[----:B------:R-:W-:Y:S02]  /*dcc0*/  F2FP.SATFINITE.E5M2.F32.PACK_AB_MERGE_C R9, RZ, R3, RZ ;  /* 0x00000003ff09723e */ /* 0x000fe400048060ff */
[----:B------:R-:W-:-:S03]  /*dcd0*/  F2FP.SATFINITE.E5M2.F32.PACK_AB_MERGE_C R11, RZ, R4, RZ ;  /* 0x00000004ff0b723e */ /* 0x000fc600048060ff */
[----:B------:R0:W-:Y:S04]  /*dce0*/  @!P2 STG.E.U8 desc[UR14][R28.64+0x49], R9 ;  /* 0x000049091c00a986 */ /* 0x0001e8000c10110e */
[----:B------:R-:W-:Y:S01]  /*dcf0*/  @!P5 STG.E.U8 desc[UR14][R30.64+0x48], R11 ;  /* 0x0000480b1e00d986 */ /* 0x000fe2000c10110e */
[----:B--2---:R-:W-:Y:S01]  /*dd00*/  FMUL R2, R221, UR20 ;  /* 0x00000014dd027c20 */ /* 0x004fe20008400000 */
[----:B------:R-:W-:Y:S02]  /*dd10*/  FMUL R0, R220, UR20 ;  /* 0x00000014dc007c20 */ /* 0x000fe40008400000 */
[----:B------:R-:W2:Y:S04]  /*dd20*/  LDL.LU R220, [R1+0x2c] ;  /* 0x00002c0001dc7983 */ /* 0x000ea80000300800 */
[----:B------:R-:W2:Y:S01]  /*dd30*/  LDL.LU R221, [R1+0x30] ;  /* 0x0000300001dd7983 */ /* 0x000ea20000300800 */
[----:B-1----:R-:W-:Y:S01]  /*dd40*/  F2FP.SATFINITE.E5M2.F32.PACK_AB_MERGE_C R5, RZ, R0, RZ ;  /* 0x00000000ff05723e */ /* 0x002fe200048060ff */
[----:B------:R-:W-:Y:S01]  /*dd50*/  FMUL R0, R222, UR20 ;  /* 0x00000014de007c20 */ /* 0x000fe20008400000 */
[----:B------:R-:W-:Y:S01]  /*dd60*/  FMUL R3, R223, UR20 ;  /* 0x00000014df037c20 */ /* 0x000fe20008400000 */
[----:B0-----:R-:W-:Y:S01]  /*dd70*/  F2FP.SATFINITE.E5M2.F32.PACK_AB_MERGE_C R7, RZ, R2, RZ ;  /* 0x00000002ff07723e */ /* 0x001fe200048060ff */
[----:B------:R-:W2:Y:S02]  /*dd80*/  LDL.LU R223, [R1+0x34] ;  /* 0x0000340001df7983 */ /* 0x000ea40000300800 */
[----:B------:R-:W-:-:S02]  /*dd90*/  F2FP.SATFINITE.E5M2.F32.PACK_AB_MERGE_C R13, RZ, R0, RZ ;  /* 0x00000000ff0d723e */ /* 0x000fc400048060ff */
[----:B------:R-:W2:Y:S01]  /*dda0*/  LDL.LU R222, [R1+0x38] ;  /* 0x0000380001de7983 */ /* 0x000ea20000300800 */
[----:B------:R-:W-:Y:S01]  /*ddb0*/  F2FP.SATFINITE.E5M2.F32.PACK_AB_MERGE_C R9, RZ, R3, RZ ;  /* 0x00000003ff09723e */ /* 0x000fe200048060ff */
[----:B------:R-:W-:Y:S02]  /*ddc0*/  FMUL R2, R224, UR20 ;  /* 0x00000014e0027c20 */ /* 0x000fe40008400000 */
[----:B------:R-:W2:Y:S04]  /*ddd0*/  LDL.LU R224, [R1+0x3c] ;  /* 0x00003c0001e07983 */ /* 0x000ea80000300800 */
[----:B------:R-:W-:Y:S01]  /*dde0*/  @!P6 STG.E.U8 desc[UR14][R30.64+0x49], R5 ;  /* 0x000049051e00e986 */ /* 0x000fe2000c10110e */
[----:B---3--:R-:W-:-:S03]  /*ddf0*/  FMUL R0, R225, UR20 ;  /* 0x00000014e1007c20 */ /* 0x008fc60008400000 */
[----:B------:R0:W-:Y:S04]  /*de00*/  @!P3 STG.E.U8 desc[UR14][R28.64+0x50], R7 ;  /* 0x000050071c00b986 */ /* 0x0001e8000c10110e */
[----:B------:R-:W3:Y:S01]  /*de10*/  LDL.LU R225, [R1+0x40] ;  /* 0x0000400001e17983 */ /* 0x000ee20000300800 */
[----:B----4-:R-:W-:-:S03]  /*de20*/  FMUL R3, R227, UR20 ;  /* 0x00000014e3037c20 */ /* 0x010fc60008400000 */
[----:B------:R-:W4:Y:S01]  /*de30*/  LDL.LU R227, [R1+0x44] ;  /* 0x0000440001e37983 */ /* 0x000f220000300800 */
[----:B0-----:R-:W-:Y:S01]  /*de40*/  F2FP.SATFINITE.E5M2.F32.PACK_AB_MERGE_C R7, RZ, R0, RZ ;  /* 0x00000000ff07723e */ /* 0x001fe200048060ff */
[----:B------:R-:W-:Y:S02]  /*de50*/  FMUL R0, R226, UR20 ;  /* 0x00000014e2007c20 */ /* 0x000fe40008400000 */
[----:B------:R-:W4:Y:S01]  /*de60*/  LDL.LU R226, [R1+0x48] ;  /* 0x0000480001e27983 */ /* 0x000f220000300800 */
[C---:B------:R-:W-:Y:S02]  /*de70*/  ISETP.LT.OR P2, PT, R42.reuse, 0x52, !P1 ;  /* 0x000000522a00780c */ /* 0x040fe40004f41670 */
[C---:B------:R-:W-:Y:S01]  /*de80*/  ISETP.LT.OR P6, PT, R42.reuse, 0x52, !P0 ;  /* 0x000000522a00780c */ /* 0x040fe200047c1670 */
[----:B------:R-:W4:Y:S01]  /*de90*/  LDL.LU R218, [R1+0x4c] ;  /* 0x00004c0001da7983 */ /* 0x000f220000300800 */
[----:B------:R-:W-:Y:S02]  /*dea0*/  F2FP.SATFINITE.E5M2.F32.PACK_AB_MERGE_C R5, RZ, R2, RZ ;  /* 0x00000002ff05723e */ /* 0x000fe400048060ff */
[----:B------:R-:W-:-:S02]  /*deb0*/  ISETP.LT.OR P5, PT, R42, 0x51, !P0 ;  /* 0x000000512a00780c */ /* 0x000fc400047a1670 */
[----:B------:R-:W-:Y:S02]  /*dec0*/  F2FP.SATFINITE.E5M2.F32.PACK_AB_MERGE_C R11, RZ, R0, RZ ;  /* 0x00000000ff0b723e */ /* 0x000fe400048060ff */
[----:B------:R-:W-:-:S03]  /*ded0*/  ISETP.LT.OR P3, PT, R42, 0x59, !P1 ;  /* 0x000000592a00780c */ /* 0x000fc60004f61670 */
[----:B------:R0:W-:Y:S01]  /*dee0*/  @!P2 STG.E.U8 desc[UR14][R28.64+0x51], R9 ;  /* 0x000051091c00a986 */ /* 0x0001e2000c10110e */
[----:B------:R-:W-:-:S03]  /*def0*/  ISETP.LT.OR P2, PT, R42, 0x5a, !P1 ;  /* 0x0000005a2a00780c */ /* 0x000fc60004f41670 */
[----:B------:R1:W-:Y:S01]  /*df00*/  @!P6 STG.E.U8 desc[UR14][R30.64+0x51], R5 ;  /* 0x000051051e00e986 */ /* 0x0003e2000c10110e */
[----:B------:R-:W-:-:S03]  /*df10*/  ISETP.LT.OR P6, PT, R42, 0x5a, !P0 ;  /* 0x0000005a2a00780c */ /* 0x000fc600047c1670 */
[----:B------:R-:W-:Y:S01]  /*df20*/  @!P5 STG.E.U8 desc[UR14][R30.64+0x50], R13 ;  /* 0x0000500d1e00d986 */ /* 0x000fe2000c10110e */
[----:B0-----:R-:W-:-:S03]  /*df30*/  F2FP.SATFINITE.E5M2.F32.PACK_AB_MERGE_C R9, RZ, R3, RZ ;  /* 0x00000003ff09723e */ /* 0x001fc600048060ff */
[----:B------:R0:W-:Y:S04]  /*df40*/  @!P3 STG.E.U8 desc[UR14][R28.64+0x58], R7 ;  /* 0x000058071c00b986 */ /* 0x0001e8000c10110e */
[----:B------:R0:W-:Y:S01]  /*df50*/  @!P2 STG.E.U8 desc[UR14][R28.64+0x59], R9 ;  /* 0x000059091c00a986 */ /* 0x0001e2000c10110e */
[----:B--2---:R-:W-:-:S03]  /*df60*/  FMUL R0, R220, UR20 ;  /* 0x00000014dc007c20 */ /* 0x004fc60008400000 */
[----:B------:R-:W2:Y:S01]  /*df70*/  LDL.LU R220, [R1+0x50] ;  /* 0x0000500001dc7983 */ /* 0x000ea20000300800 */
[----:B------:R-:W-:-:S03]  /*df80*/  FMUL R2, R221, UR20 ;  /* 0x00000014dd027c20 */ /* 0x000fc60008400000 */
[----:B------:R-:W2:Y:S01]  /*df90*/  LDL.LU R221, [R1+0x54] ;  /* 0x0000540001dd7983 */ /* 0x000ea20000300800 */
[----:B-1----:R-:W-:Y:S01]  /*dfa0*/  F2FP.SATFINITE.E5M2.F32.PACK_AB_MERGE_C R5, RZ, R0, RZ ;  /* 0x00000000ff05723e */ /* 0x002fe200048060ff */
[----:B------:R-:W-:Y:S02]  /*dfb0*/  FMUL R3, R223, UR20 ;  /* 0x00000014df037c20 */ /* 0x000fe40008400000 */
[----:B------:R-:W2:Y:S01]  /*dfc0*/  LDL.LU R223, [R1+0x58] ;  /* 0x0000580001df7983 */ /* 0x000ea20000300800 */
[----:B0-----:R-:W-:Y:S01]  /*dfd0*/  F2FP.SATFINITE.E5M2.F32.PACK_AB_MERGE_C R7, RZ, R2, RZ ;  /* 0x00000002ff07723e */ /* 0x001fe200048060ff */
[----:B------:R-:W-:Y:S01]  /*dfe0*/  FMUL R4, R222, UR20 ;  /* 0x00000014de047c20 */ /* 0x000fe20008400000 */
[----:B------:R-:W-:Y:S01]  /*dff0*/  F2FP.SATFINITE.E5M2.F32.PACK_AB_MERGE_C R9, RZ, R3, RZ ;  /* 0x00000003ff09723e */ /* 0x000fe200048060ff */
[----:B------:R-:W2:Y:S01]  /*e000*/  LDL.LU R222, [R1+0x5c] ;  /* 0x00005c0001de7983 */ /* 0x000ea20000300800 */
[----:B------:R-:W-:-:S03]  /*e010*/  FMUL R0, R224, UR20 ;  /* 0x00000014e0007c20 */ /* 0x000fc60008400000 */
[----:B------:R0:W-:Y:S04]  /*e020*/  @!P6 STG.E.U8 desc[UR14][R30.64+0x59], R5 ;  /* 0x000059051e00e986 */ /* 0x0001e8000c10110e */
[----:B------:R-:W2:Y:S01]  /*e030*/  LDL.LU R224, [R1+0x60] ;  /* 0x0000600001e07983 */ /* 0x000ea20000300800 */
[----:B0-----:R-:W-:Y:S01]  /*e040*/  F2FP.SATFINITE.E5M2.F32.PACK_AB_MERGE_C R5, RZ, R0, RZ ;  /* 0x00000000ff05723e */ /* 0x001fe200048060ff */
[----:B---3--:R-:W-:Y:S02]  /*e050*/  FMUL R2, R225, UR20 ;  /* 0x00000014e1027c20 */ /* 0x008fe40008400000 */
[----:B------:R-:W3:Y:S01]  /*e060*/  LDL.LU R225, [R1+0x64] ;  /* 0x0000640001e17983 */ /* 0x000ee20000300800 */
[----:B----4-:R-:W-:-:S03]  /*e070*/  FMUL R3, R227, UR20 ;  /* 0x00000014e3037c20 */ /* 0x010fc60008400000 */
[----:B------:R-:W4:Y:S01]  /*e080*/  LDL.LU R227, [R1+0x68] ;  /* 0x0000680001e37983 */ /* 0x000f220000300800 */
[----:B------:R-:W-:-:S03]  /*e090*/  FMUL R0, R226, UR20 ;  /* 0x00000014e2007c20 */ /* 0x000fc60008400000 */
[----:B------:R-:W4:Y:S01]  /*e0a0*/  LDL.LU R226, [R1+0x6c] ;  /* 0x00006c0001e27983 */ /* 0x000f220000300800 */
[C---:B------:R-:W-:Y:S02]  /*e0b0*/  ISETP.LT.OR P5, PT, R42.reuse, 0x59, !P0 ;  /* 0x000000592a00780c */ /* 0x040fe400047a1670 */
[C---:B------:R-:W-:Y:S02]  /*e0c0*/  ISETP.LT.OR P2, PT, R42.reuse, 0x62, !P1 ;  /* 0x000000622a00780c */ /* 0x040fe40004f41670 */
[C---:B------:R-:W-:Y:S02]  /*e0d0*/  ISETP.LT.OR P3, PT, R42.reuse, 0x61, !P1 ;  /* 0x000000612a00780c */ /* 0x040fe40004f61670 */
[----:B------:R-:W-:-:S07]  /*e0e0*/  ISETP.LT.OR P6, PT, R42, 0x62, !P0 ;  /* 0x000000622a00780c */ /* 0x000fce00047c1670 */
[----:B------:R-:W-:Y:S01]  /*e0f0*/  @!P5 STG.E.U8 desc[UR14][R30.64+0x58], R11 ;  /* 0x0000580b1e00d986 */ /* 0x000fe2000c10110e */
[----:B------:R-:W-:-:S03]  /*e100*/  ISETP.LT.OR P5, PT, R42, 0x61, !P0 ;  /* 0x000000612a00780c */ /* 0x000fc600047a1670 */
[----:B------:R0:W-:Y:S01]  /*e110*/  @!P2 STG.E.U8 desc[UR14][R28.64+0x61], R9 ;  /* 0x000061091c00a986 */ /* 0x0001e2000c10110e */
[----:B------:R-:W-:-:S03]  /*e120*/  ISETP.LT.OR P2, PT, R42, 0x6a, !P1 ;  /* 0x0000006a2a00780c */ /* 0x000fc60004f41670 */
[----:B------:R1:W-:Y:S01]  /*e130*/  @!P3 STG.E.U8 desc[UR14][R28.64+0x60], R7 ;  /* 0x000060071c00b986 */ /* 0x0003e2000c10110e */
[----:B------:R-:W-:Y:S02]  /*e140*/  ISETP.LT.OR P3, PT, R42, 0x69, !P1 ;  /* 0x000000692a00780c */ /* 0x000fe40004f61670 */
[----:B------:R-:W-:Y:S01]  /*e150*/  F2FP.SATFINITE.E5M2.F32.PACK_AB_MERGE_C R13, RZ, R4, RZ ;  /* 0x00000004ff0d723e */ /* 0x000fe200048060ff */
[----:B------:R1:W-:Y:S01]  /*e160*/  @!P6 STG.E.U8 desc[UR14][R30.64+0x61], R5 ;  /* 0x000061051e00e986 */ /* 0x0003e2000c10110e */
[----:B0-----:R-:W-:-:S03]  /*e170*/  F2FP.SATFINITE.E5M2.F32.PACK_AB_MERGE_C R9, RZ, R3, RZ ;  /* 0x00000003ff09723e */ /* 0x001fc600048060ff */
[----:B------:R-:W-:Y:S01]  /*e180*/  @!P5 STG.E.U8 desc[UR14][R30.64+0x60], R13 ;  /* 0x0000600d1e00d986 */ /* 0x000fe2000c10110e */
[----:B-1----:R-:W-:-:S03]  /*e190*/  F2FP.SATFINITE.E5M2.F32.PACK_AB_MERGE_C R7, RZ, R2, RZ ;  /* 0x00000002ff07723e */ /* 0x002fc600048060ff */
[----:B------:R-:W-:Y:S01]  /*e1a0*/  @!P2 STG.E.U8 desc[UR14][R28.64+0x69], R9 ;  /* 0x000069091c00a986 */ /* 0x000fe2000c10110e */
[C---:B------:R-:W-:Y:S02]  /*e1b0*/  ISETP.LT.OR P5, PT, R42.reuse, 0x69, !P0 ;  /* 0x000000692a00780c */ /* 0x040fe400047a1670 */
[C---:B------:R-:W-:Y:S01]  /*e1c0*/  ISETP.LT.OR P6, PT, R42.reuse, 0x6a, !P0 ;  /* 0x0000006a2a00780c */ /* 0x040fe200047c1670 */
[----:B------:R0:W-:Y:S01]  /*e1d0*/  @!P3 STG.E.U8 desc[UR14][R28.64+0x68], R7 ;  /* 0x000068071c00b986 */ /* 0x0001e2000c10110e */
[----:B------:R-:W-:Y:S01]  /*e1e0*/  ISETP.LT.OR P2, PT, R42, 0x72, !P1 ;  /* 0x000000722a00780c */ /* 0x000fe20004f41670 */
[----:B------:R-:W-:Y:S01]  /*e1f0*/  FMUL R2, R218, UR20 ;  /* 0x00000014da027c20 */ /* 0x000fe20008400000 */
[----:B------:R-:W-:Y:S02]  /*e200*/  ISETP.LT.OR P3, PT, R42, 0x71, !P1 ;  /* 0x000000712a00780c */ /* 0x000fe40004f61670 */
[----:B------:R-:W-:Y:S02]  /*e210*/  F2FP.SATFINITE.E5M2.F32.PACK_AB_MERGE_C R11, RZ, R0, RZ ;  /* 0x00000000ff0b723e */ /* 0x000fe400048060ff */
[----:B------:R-:W-:-:S03]  /*e220*/  F2FP.SATFINITE.E5M2.F32.PACK_AB_MERGE_C R5, RZ, R2, RZ ;  /* 0x00000002ff05723e */ /* 0x000fc600048060ff */
[----:B------:R-:W-:Y:S01]  /*e230*/  @!P5 STG.E.U8 desc[UR14][R30.64+0x68], R11 ;  /* 0x0000680b1e00d986 */ /* 0x000fe2000c10110e */
[----:B------:R-:W-:-:S03]  /*e240*/  ISETP.LT.OR P5, PT, R42, 0x71, !P0 ;  /* 0x000000712a00780c */ /* 0x000fc600047a1670 */
[----:B------:R-:W-:Y:S01]  /*e250*/  @!P6 STG.E.U8 desc[UR14][R30.64+0x69], R5 ;  /* 0x000069051e00e986 */ /* 0x000fe2000c10110e */
[----:B------:R-:W-:Y:S01]  /*e260*/  ISETP.LT.OR P6, PT, R42, 0x72, !P0 ;  /* 0x000000722a00780c */ /* 0x000fe200047c1670 */
[----:B--2---:R-:W-:Y:S01]  /*e270*/  FMUL R0, R220, UR20 ;  /* 0x00000014dc007c20 */ /* 0x004fe20008400000 */
[----:B------:R-:W-:-:S04]  /*e280*/  FMUL R3, R221, UR20 ;  /* 0x00000014dd037c20 */ /* 0x000fc80008400000 */
[----:B0-----:R-:W-:Y:S02]  /*e290*/  F2FP.SATFINITE.E5M2.F32.PACK_AB_MERGE_C R7, RZ, R0, RZ ;  /* 0x00000000ff07723e */ /* 0x001fe400048060ff */
[----:B------:R-:W-:Y:S01]  /*e2a0*/  F2FP.SATFINITE.E5M2.F32.PACK_AB_MERGE_C R9, RZ, R3, RZ ;  /* 0x00000003ff09723e */ /* 0x000fe200048060ff */
[----:B------:R-:W-:Y:S02]  /*e2b0*/  FMUL R0, R223, UR20 ;  /* 0x00000014df007c20 */ /* 0x000fe40008400000 */
[----:B------:R0:W-:Y:S01]  /*e2c0*/  @!P3 STG.E.U8 desc[UR14][R28.64+0x70], R7 ;  /* 0x000070071c00b986 */ /* 0x0001e2000c10110e */
[----:B------:R-:W-:-:S03]  /*e2d0*/  ISETP.LT.OR P3, PT, R42, 0x79, !P0 ;  /* 0x000000792a00780c */ /* 0x000fc60004761670 */
[----:B------:R1:W-:Y:S01]  /*e2e0*/  @!P2 STG.E.U8 desc[UR14][R28.64+0x71], R9 ;  /* 0x000071091c00a986 */ /* 0x0003e2000c10110e */
[C---:B------:R-:W-:Y:S02]  /*e2f0*/  ISETP.LT.OR P2, PT, R42.reuse, 0x79, !P1 ;  /* 0x000000792a00780c */ /* 0x040fe40004f41670 */
[----:B------:R-:W-:Y:S02]  /*e300*/  ISETP.LT.OR P1, PT, R42, 0x7a, !P1 ;  /* 0x0000007a2a00780c */ /* 0x000fe40004f21670 */
[----:B------:R-:W-:Y:S01]  /*e310*/  F2FP.SATFINITE.E5M2.F32.PACK_AB_MERGE_C R13, RZ, R0, RZ ;  /* 0x00000000ff0d723e */ /* 0x000fe200048060ff */
[----:B------:R-:W-:Y:S01]  /*e320*/  FMUL R0, R222, UR20 ;  /* 0x00000014de007c20 */ /* 0x000fe20008400000 */
[----:B------:R-:W-:Y:S01]  /*e330*/  ISETP.LT.OR P0, PT, R42, 0x7a, !P0 ;  /* 0x0000007a2a00780c */ /* 0x000fe20004701670 */
[----:B------:R-:W-:-:S03]  /*e340*/  FMUL R2, R224, UR20 ;  /* 0x00000014e0027c20 */ /* 0x000fc60008400000 */
[----:B0-----:R-:W-:Y:S02]  /*e350*/  F2FP.SATFINITE.E5M2.F32.PACK_AB_MERGE_C R7, RZ, R0, RZ ;  /* 0x00000000ff07723e */ /* 0x001fe400048060ff */
[----:B-1----:R-:W-:Y:S01]  /*e360*/  F2FP.SATFINITE.E5M2.F32.PACK_AB_MERGE_C R9, RZ, R2, RZ ;  /* 0x00000002ff09723e */ /* 0x002fe200048060ff */
[----:B---3--:R-:W-:Y:S01]  /*e370*/  FMUL R3, R225, UR20 ;  /* 0x00000014e1037c20 */ /* 0x008fe20008400000 */
[----:B----4-:R-:W-:Y:S01]  /*e380*/  FMUL R4, R227, UR20 ;  /* 0x00000014e3047c20 */ /* 0x010fe20008400000 */
[----:B------:R-:W-:-:S03]  /*e390*/  FMUL R5, R226, UR20 ;  /* 0x00000014e2057c20 */ /* 0x000fc60008400000 */
[----:B------:R-:W-:Y:S02]  /*e3a0*/  F2FP.SATFINITE.E5M2.F32.PACK_AB_MERGE_C R3, RZ, R3, RZ ;  /* 0x00000003ff03723e */ /* 0x000fe400048060ff */
[----:B------:R-:W-:Y:S02]  /*e3b0*/  F2FP.SATFINITE.E5M2.F32.PACK_AB_MERGE_C R11, RZ, R4, RZ ;  /* 0x00000004ff0b723e */ /* 0x000fe400048060ff */
[----:B------:R-:W-:Y:S01]  /*e3c0*/  F2FP.SATFINITE.E5M2.F32.PACK_AB_MERGE_C R5, RZ, R5, RZ ;  /* 0x00000005ff05723e */ /* 0x000fe200048060ff */
[----:B------:R0:W-:Y:S04]  /*e3d0*/  @!P5 STG.E.U8 desc[UR14][R30.64+0x70], R13 ;  /* 0x0000700d1e00d986 */ /* 0x0001e8000c10110e */
[----:B------:R0:W-:Y:S04]  /*e3e0*/  @!P6 STG.E.U8 desc[UR14][R30.64+0x71], R7 ;  /* 0x000071071e00e986 */ /* 0x0001e8000c10110e */
[----:B------:R0:W-:Y:S04]  /*e3f0*/  @!P2 STG.E.U8 desc[UR14][R28.64+0x78], R9 ;  /* 0x000078091c00a986 */ /* 0x0001e8000c10110e */
[----:B------:R0:W-:Y:S04]  /*e400*/  @!P1 STG.E.U8 desc[UR14][R28.64+0x79], R3 ;  /* 0x000079031c009986 */ /* 0x0001e8000c10110e */
[----:B------:R0:W-:Y:S04]  /*e410*/  @!P3 STG.E.U8 desc[UR14][R30.64+0x78], R11 ;  /* 0x0000780b1e00b986 */ /* 0x0001e8000c10110e */
[----:B------:R0:W-:Y:S02]  /*e420*/  @!P0 STG.E.U8 desc[UR14][R30.64+0x79], R5 ;  /* 0x000079051e008986 */ /* 0x0001e4000c10110e */
.L_x_289:
[----:B------:R-:W-:Y:S05]  /*e430*/  BSYNC B0 ;  /* 0x0000000000007941 */ /* 0x000fea0003800000 */
.L_x_31:
[----:B0----5:R-:W2:Y:S04]  /*e440*/  LDL.LU R3, [R1+0x70] ;  /* 0x0000700001037983 */ /* 0x021ea80000300800 */
[----:B------:R-:W2:Y:S01]  /*e450*/  LDL.LU R2, [R1+0x74] ;  /* 0x0000740001027983 */ /* 0x000ea20000300800 */
[----:B------:R-:W-:Y:S01]  /*e460*/  ULDC UR6, c[0x0][0xc] ;  /* 0x0000030000067ab9 */ /* 0x000fe20000000800 */
[----:B------:R-:W-:Y:S01]  /*e470*/  ULDC UR7, c[0x0][0x10] ;  /* 0x0000040000077ab9 */ /* 0x000fe20000000800 */
[----:B------:R-:W2:Y:S01]  /*e480*/  LDC R5, c[0x0][0x14] ;  /* 0x00000500ff057b82 */ /* 0x000ea20000000800 */
[----:B------:R-:W-:Y:S01]  /*e490*/  UIMAD.WIDE.U32 UR6, UR6, UR7, URZ ;  /* 0x00000007060672a5 */ /* 0x000fe2000f8e003f */
[----:B------:R-:W-:Y:S01]  /*e4a0*/  PRMT R0, RZ, 0x7610, R0 ;  /* 0x00007610ff007816 */ /* 0x000fe20000000000 */
[----:B------:R-:W-:-:S04]  /*e4b0*/  UMOV UR12, 0xffffffff ;  /* 0xffffffff000c7882 */ /* 0x000fc80000000000 */
[----:B--2---:R-:W-:-:S04]  /*e4c0*/  IMAD.WIDE.U32 R2, R5, UR6, R2 ;  /* 0x0000000605027c25 */ /* 0x004fc8000f8e0002 */
[----:B------:R-:W-:Y:S01]  /*e4d0*/  IMAD R5, R5, UR7, RZ ;  /* 0x0000000705057c24 */ /* 0x000fe2000f8e02ff */
[----:B------:R-:W-:Y:S01]  /*e4e0*/  ULDC.64 UR6, c[0x0][0x650] ;  /* 0x0001940000067ab9 */ /* 0x000fe20000000a00 */
[----:B------:R-:W-:Y:S01]  /*e4f0*/  IMAD.MOV.U32 R19, RZ, RZ, R2 ;  /* 0x000000ffff137224 */ /* 0x000fe200078e0002 */
[----:B------:R-:W-:Y:S01]  /*e500*/  ISETP.GE.U32.AND P0, PT, R2, UR6, PT ;  /* 0x0000000602007c0c */ /* 0x000fe2000bf06070 */
[----:B------:R-:W-:Y:S02]  /*e510*/  IMAD.IADD R22, R3, 0x1, R5 ;  /* 0x0000000103167824 */ /* 0x000fe400078e0205 */
[----:B------:R-:W-:-:S03]  /*e520*/  IMAD.MOV.U32 R2, RZ, RZ, -0x1 ;  /* 0xffffffffff027424 */ /* 0x000fc600078e00ff */
[----:B------:R0:W-:Y:S01]  /*e530*/  STL [R1+0x70], R22 ;  /* 0x0000701601007387 */ /* 0x0001e20000100800 */
[----:B------:R-:W-:-:S03]  /*e540*/  ISETP.GE.U32.AND.EX P0, PT, R22, UR7, PT, P0 ;  /* 0x0000000716007c0c */ /* 0x000fc6000bf06100 */
[----:B------:R0:W-:Y:S04]  /*e550*/  STL [R1+0x74], R19 ;  /* 0x0000741301007387 */ /* 0x0001e80000100800 */
[----:B------:R0:W-:Y:S06]  /*e560*/  STL [R1+0x78], R2 ;  /* 0x0000780201007387 */ /* 0x0001ec0000100800 */
[----:B------:R-:W-:Y:S05]  /*e570*/  @P0 BRA `(.L_x_290) ;  /* 0x00000004006c0947 */ /* 0x000fea0003800000 */
[----:B------:R-:W2:Y:S01]  /*e580*/  S2R R14, SR_CTAID.X ;  /* 0x00000000000e7919 */ /* 0x000ea20000002500 */
[----:B------:R-:W5:Y:S01]  /*e590*/  LDC.64 R8, c[0x0][0x628] ;  /* 0x00018a00ff087b82 */ /* 0x000f620000000a00 */
[----:B------:R-:W-:Y:S01]  /*e5a0*/  ULDC UR6, c[0x0][0x150] ;  /* 0x0000540000067ab9 */ /* 0x000fe20000000800 */
[----:B------:R-:W-:Y:S01]  /*e5b0*/  IMAD.MOV.U32 R6, RZ, RZ, R19 ;  /* 0x000000ffff067224 */ /* 0x000fe200078e0013 */
[----:B------:R-:W0:Y:S01]  /*e5c0*/  S2R R16, SR_CTAID.Y ;  /* 0x0000000000107919 */ /* 0x000e220000002600 */
[----:B------:R-:W-:-:S04]  /*e5d0*/  IMAD.MOV.U32 R7, RZ, RZ, R22 ;  /* 0x000000ffff077224 */ /* 0x000fc800078e0016 */
[----:B------:R-:W0:Y:S08]  /*e5e0*/  LDC R17, c[0x0][0x144] ;  /* 0x00005100ff117b82 */ /* 0x000e300000000800 */
[----:B------:R-:W0:Y:S08]  /*e5f0*/  LDC R10, c[0x0][0x630] ;  /* 0x00018c00ff0a7b82 */ /* 0x000e300000000800 */
[----:B------:R-:W0:Y:S01]  /*e600*/  LDC.64 R12, c[0x0][0x620] ;  /* 0x00018800ff0c7b82 */ /* 0x000e220000000a00 */
[----:B-----5:R-:W-:-:S04]  /*e610*/  ISETP.NE.U32.AND P0, PT, R8, RZ, PT ;  /* 0x000000ff0800720c */ /* 0x020fc80003f05070 */
[----:B------:R-:W-:Y:S02]  /*e620*/  ISETP.NE.AND.EX P0, PT, R9, RZ, PT, P0 ;  /* 0x000000ff0900720c */ /* 0x000fe40003f05300 */
[----:B--2---:R-:W-:-:S05]  /*e630*/  I2FP.F32.U32 R0, R14 ;  /* 0x0000000e00007245 */ /* 0x004fca0000201000 */
[----:B------:R-:W-:-:S04]  /*e640*/  FMUL R0, R0, UR6 ;  /* 0x0000000600007c20 */ /* 0x000fc80008400000 */
[----:B------:R2:W0:Y:S02]  /*e650*/  F2I.U32.TRUNC.NTZ R15, R0 ;  /* 0x00000000000f7305 */ /* 0x000424000020f000 */
[----:B------:R-:W-:Y:S05]  /*e660*/  @!P0 BRA `(.L_x_291) ;  /* 0x0000000000288947 */ /* 0x000fea0003800000 */
[----:B--2---:R-:W2:Y:S02]  /*e670*/  LDC R0, c[0x0][0x634] ;  /* 0x00018d00ff007b82 */ /* 0x004ea40000000800 */
[----:B--2---:R-:W-:-:S05]  /*e680*/  IADD3 R7, P0, R19, R0, RZ ;  /* 0x0000000013077210 */ /* 0x004fca0007f1e0ff */
[----:B------:R-:W-:-:S04]  /*e690*/  IMAD.X R11, RZ, RZ, R22, P0 ;  /* 0x000000ffff0b7224 */ /* 0x000fc800000e0616 */
[----:B0-----:R-:W-:-:S04]  /*e6a0*/  IMAD.WIDE.U32 R2, R11, R8, RZ ;  /* 0x000000080b027225 */ /* 0x001fc800078e00ff */
[----:B------:R-:W-:-:S04]  /*e6b0*/  IMAD.WIDE.U32 R4, P0, R7, R9, R2 ;  /* 0x0000000907047225 */ /* 0x000fc80007800002 */
[----:B------:R-:W-:-:S04]  /*e6c0*/  IMAD.WIDE.U32 R2, R7, R8, RZ ;  /* 0x0000000807027225 */ /* 0x000fc800078e00ff */
[----:B------:R-:W-:Y:S01]  /*e6d0*/  IMAD.X R7, RZ, RZ, RZ, P0 ;  /* 0x000000ffff077224 */ /* 0x000fe200000e06ff */
[----:B------:R-:W-:Y:S01]  /*e6e0*/  IADD3 RZ, P0, R3, R4, RZ ;  /* 0x0000000403ff7210 */ /* 0x000fe20007f1e0ff */
[----:B------:R-:W-:-:S04]  /*e6f0*/  IMAD.MOV.U32 R6, RZ, RZ, R5 ;  /* 0x000000ffff067224 */ /* 0x000fc800078e0005 */
[----:B------:R-:W-:-:S08]  /*e700*/  IMAD.WIDE.U32.X R6, R11, R9, R6, P0 ;  /* 0x000000090b067225 */ /* 0x000fd000000e0406 */
.L_x_291:
[-CC-:B0-----:R-:W-:Y:S01]  /*e710*/  SHF.R.U64 R24, R6, R10.reuse, R7.reuse ;  /* 0x0000000a06187219 */ /* 0x181fe20000001207 */
[----:B------:R-:W0:Y:S01]  /*e720*/  LDC.64 R20, c[0x0][0x640] ;  /* 0x00019000ff147b82 */ /* 0x000e220000000a00 */
[----:B--2---:R-:W-:Y:S01]  /*e730*/  SHF.R.U32.HI R0, RZ, R10, R7 ;  /* 0x0000000aff007219 */ /* 0x004fe20000011607 */
[----:B------:R-:W-:Y:S01]  /*e740*/  IMAD.MOV.U32 R2, RZ, RZ, R19 ;  /* 0x000000ffff027224 */ /* 0x000fe200078e0013 */
[----:B------:R-:W-:Y:S01]  /*e750*/  IADD3 R5, P0, RZ, -R24, RZ ;  /* 0x80000018ff057210 */ /* 0x000fe20007f1e0ff */
[----:B------:R-:W-:Y:S01]  /*e760*/  IMAD.MOV R15, RZ, RZ, -R15 ;  /* 0x000000ffff0f7224 */ /* 0x000fe200078e0a0f */
[----:B------:R-:W-:Y:S01]  /*e770*/  ULDC UR6, c[0x0][0x154] ;  /* 0x0000550000067ab9 */ /* 0x000fe20000000800 */
[----:B------:R-:W-:Y:S02]  /*e780*/  IMAD.MOV.U32 R7, RZ, RZ, 0x1 ;  /* 0x00000001ff077424 */ /* 0x000fe400078e00ff */
[----:B------:R-:W2:Y:S01]  /*e790*/  LDC R4, c[0x0][0x618] ;  /* 0x00018600ff047b82 */ /* 0x000ea20000000800 */
[----:B------:R-:W-:-:S02]  /*e7a0*/  IMAD.X R3, RZ, RZ, ~R0, P0 ;  /* 0x000000ffff037224 */ /* 0x000fc400000e0e00 */
[----:B------:R-:W-:Y:S02]  /*e7b0*/  IMAD R15, R17, R15, R14 ;  /* 0x0000000f110f7224 */ /* 0x000fe400078e020e */
[-C--:B------:R-:W-:Y:S02]  /*e7c0*/  IMAD R0, R3, R12.reuse, RZ ;  /* 0x0000000c03007224 */ /* 0x080fe400078e02ff */
[----:B------:R-:W-:Y:S01]  /*e7d0*/  IMAD.MOV.U32 R3, RZ, RZ, R22 ;  /* 0x000000ffff037224 */ /* 0x000fe200078e0016 */
[----:B------:R-:W5:Y:S01]  /*e7e0*/  LDC R6, c[0x0][0x608] ;  /* 0x00018200ff067b82 */ /* 0x000f620000000800 */
[----:B------:R-:W-:-:S04]  /*e7f0*/  IMAD.WIDE.U32 R2, R5, R12, R2 ;  /* 0x0000000c05027225 */ /* 0x000fc800078e0002 */
[----:B------:R-:W-:-:S03]  /*e800*/  IMAD R5, R5, R13, R0 ;  /* 0x0000000d05057224 */ /* 0x000fc600078e0200 */
[----:B------:R-:W1:Y:S01]  /*e810*/  LDC R18, c[0x0][0x658] ;  /* 0x00019600ff127b82 */ /* 0x000e620000000800 */
[----:B------:R-:W-:Y:S01]  /*e820*/  I2FP.F32.U32 R0, R16 ;  /* 0x0000001000007245 */ /* 0x000fe20000201000 */
[----:B------:R-:W-:Y:S01]  /*e830*/  IMAD.IADD R3, R3, 0x1, R5 ;  /* 0x0000000103037824 */ /* 0x000fe200078e0205 */
[----:B0-----:R-:W-:Y:S01]  /*e840*/  ISETP.NE.U32.AND P0, PT, R20, RZ, PT ;  /* 0x000000ff1400720c */ /* 0x001fe20003f05070 */
[----:B------:R-:W-:Y:S02]  /*e850*/  IMAD.MOV.U32 R5, RZ, RZ, -0x1 ;  /* 0xffffffffff057424 */ /* 0x000fe400078e00ff */
[----:B------:R-:W-:Y:S02]  /*e860*/  FMUL R0, R0, UR6 ;  /* 0x0000000600007c20 */ /* 0x000fe40008400000 */
[----:B------:R-:W0:Y:S01]  /*e870*/  LDC R13, c[0x0][0x148] ;  /* 0x00005200ff0d7b82 */ /* 0x000e220000000800 */
[----:B--2---:R-:W-:Y:S01]  /*e880*/  SHF.R.U64 R10, R2, R4, R3 ;  /* 0x00000004020a7219 */ /* 0x004fe20000001203 */
[----:B------:R2:W0:Y:S01]  /*e890*/  F2I.U32.TRUNC.NTZ R12, R0 ;  /* 0x00000000000c7305 */ /* 0x000422000020f000 */
[----:B------:R-:W-:-:S02]  /*e8a0*/  ISETP.NE.AND.EX P0, PT, R21, RZ, PT, P0 ;  /* 0x000000ff1500720c */ /* 0x000fc40003f05300 */
[----:B------:R-:W-:-:S03]  /*e8b0*/  SHF.R.U32.HI R3, RZ, R4, R3 ;  /* 0x00000004ff037219 */ /* 0x000fc60000011603 */
[----:B------:R-:W0:Y:S01]  /*e8c0*/  LDC R14, c[0x0][0x600] ;  /* 0x00018000ff0e7b82 */ /* 0x000e220000000800 */
[-CC-:B-----5:R-:W-:Y:S02]  /*e8d0*/  SHF.R.U64 R8, R10, R6.reuse, R3.reuse ;  /* 0x000000060a087219 */ /* 0x1a0fe40000001203 */
[----:B------:R-:W-:-:S05]  /*e8e0*/  SHF.R.U32.HI R3, RZ, R6, R3 ;  /* 0x00000006ff037219 */ /* 0x000fca0000011603 */
[----:B------:R-:W0:Y:S01]  /*e8f0*/  LDC R19, c[0x0][0x648] ;  /* 0x00019200ff137b82 */ /* 0x000e220000000800 */
[-CC-:B-1----:R-:W-:Y:S02]  /*e900*/  SHF.R.U64 R11, R8, R18.reuse, R3.reuse ;  /* 0x00000012080b7219 */ /* 0x182fe40000001203 */
[-C--:B------:R-:W-:Y:S02]  /*e910*/  SHF.L.U32 R5, R5, R18.reuse, RZ ;  /* 0x0000001205057219 */ /* 0x080fe400000006ff */
[-C--:B------:R-:W-:Y:S01]  /*e920*/  SHF.R.U32.HI R3, RZ, R18.reuse, R3 ;  /* 0x00000012ff037219 */ /* 0x080fe20000011603 */
[----:B------:R-:W-:Y:S01]  /*e930*/  IMAD.MOV.U32 R2, RZ, RZ, R11 ;  /* 0x000000ffff027224 */ /* 0x000fe200078e000b */
[----:B------:R-:W-:Y:S01]  /*e940*/  SHF.L.U32 R40, R7, R18, RZ ;  /* 0x0000001207287219 */ /* 0x000fe200000006ff */
[----:B------:R-:W1:Y:S01]  /*e950*/  LDC R22, c[0x0][0x638] ;  /* 0x00018e00ff167b82 */ /* 0x000e620000000800 */
[----:B------:R-:W-:-:S07]  /*e960*/  LOP3.LUT R17, RZ, R5, RZ, 0x33, !PT ;  /* 0x00000005ff117212 */ /* 0x000fce00078e33ff */
[----:B------:R-:W0:Y:S01]  /*e970*/  LDC R23, c[0x0][0x610] ;  /* 0x00018400ff177b82 */ /* 0x000e220000000800 */
[----:B--2---:R-:W-:Y:S05]  /*e980*/  @!P0 BRA `(.L_x_292) ;  /* 0x0000000000288947 */ /* 0x004fea0003800000 */
[----:B------:R-:W2:Y:S02]  /*e990*/  LDC R0, c[0x0][0x64c] ;  /* 0x00019300ff007b82 */ /* 0x000ea40000000800 */
[----:B--2---:R-:W-:-:S05]  /*e9a0*/  IADD3 R7, P0, R11, R0, RZ ;  /* 0x000000000b077210 */ /* 0x004fca0007f1e0ff */
        /* <DEDUP_REMOVED lines=8> */
.L_x_292:
[----:B0-----:R-:W-:Y:S01]  /*ea30*/  SHF.R.U64 R0, R2, R19, R3 ;  /* 0x0000001302007219 */ /* 0x001fe20000001203 */
[----:B------:R-:W-:Y:S01]  /*ea40*/  VIADD R3, R14, 0xffffffff ;  /* 0xffffffff0e037836 */ /* 0x000fe20000000000 */
[----:B------:R-:W-:Y:S01]  /*ea50*/  LOP3.LUT R5, R8, R17, RZ, 0xc0, !PT ;  /* 0x0000001108057212 */ /* 0x000fe200078ec0ff */
[----:B------:R-:W-:Y:S01]  /*ea60*/  IMAD.MOV R12, RZ, RZ, -R12 ;  /* 0x000000ffff0c7224 */ /* 0x000fe200078e0a0c */
[----:B------:R-:W-:Y:S01]  /*ea70*/  R2UR UR12, R24 ;  /* 0x00000000180c72ca */ /* 0x000fe200000e0000 */
[----:B------:R-:W-:Y:S01]  /*ea80*/  IMAD.MOV R2, RZ, RZ, -R0 ;  /* 0x000000ffff027224 */ /* 0x000fe200078e0a00 */
[----:B------:R-:W-:Y:S01]  /*ea90*/  LOP3.LUT R3, R10, R3, RZ, 0xc0, !PT ;  /* 0x000000030a037212 */ /* 0x000fe200078ec0ff */
[----:B------:R-:W-:Y:S02]  /*eaa0*/  IMAD R40, R40, R0, R5 ;  /* 0x0000000028287224 */ /* 0x000fe400078e0205 */
[----:B------:R-:W-:Y:S02]  /*eab0*/  @P4 IMAD R15, R13, R12, R16 ;  /* 0x0000000c0d0f4224 */ /* 0x000fe400078e0210 */
[----:B-1----:R-:W-:-:S02]  /*eac0*/  IMAD R0, R2, R22, R11 ;  /* 0x0000001602007224 */ /* 0x002fc400078e020b */
[----:B------:R-:W-:Y:S02]  /*ead0*/  IMAD R40, R40, R23, R15 ;  /* 0x0000001728287224 */ /* 0x000fe400078e020f */
[----:B------:R-:W-:Y:S02]  /*eae0*/  IMAD R3, R0, R14, R3 ;  /* 0x0000000e00037224 */ /* 0x000fe400078e0203 */
[----:B------:R-:W-:-:S03]  /*eaf0*/  IMAD.MOV.U32 R0, RZ, RZ, 0x1 ;  /* 0x00000001ff007424 */ /* 0x000fc600078e00ff */
[----:B------:R-:W-:Y:S02]  /*eb00*/  SEL R2, R3, R40, !P4 ;  /* 0x0000002803027207 */ /* 0x000fe40006000000 */
[----:B------:R-:W-:-:S03]  /*eb10*/  SEL R40, R40, R3, !P4 ;  /* 0x0000000328287207 */ /* 0x000fc60006000000 */
[----:B------:R2:W-:Y:S04]  /*eb20*/  STL [R1+0x78], R2 ;  /* 0x0000780201007387 */ /* 0x0005e80000100800 */
.L_x_290:
[----:B------:R-:W-:Y:S01]  /*eb30*/  UIADD3 UR5, UR9, UR5, URZ ;  /* 0x0000000509057290 */ /* 0x000fe2000fffe03f */
[----:B------:R0:W-:Y:S01]  /*eb40*/  STL [R1+0x7c], R40 ;  /* 0x00007c2801007387 */ /* 0x0001e20000100800 */
[----:B------:R-:W-:Y:S02]  /*eb50*/  LOP3.LUT P0, RZ, R0, 0xff, RZ, 0xc0, !PT ;  /* 0x000000ff00ff7812 */ /* 0x000fe4000780c0ff */
[----:B------:R-:W-:Y:S02]  /*eb60*/  USHF.R.U32.HI UR6, URZ, 0x2, UR5 ;  /* 0x000000023f067899 */ /* 0x000fe40008011605 */
[----:B------:R-:W-:Y:S02]  /*eb70*/  UISETP.GT.U32.AND UP0, UPT, UR5, 0x3, UPT ;  /* 0x000000030500788c */ /* 0x000fe4000bf04070 */
[----:B------:R-:W-:Y:S02]  /*eb80*/  ULOP3.LUT UR6, UR6, 0x1, URZ, 0xc0, !UPT ;  /* 0x0000000106067892 */ /* 0x000fe4000f8ec03f */
[----:B------:R-:W-:-:S02]  /*eb90*/  UISETP.LT.U32.AND UP0, UPT, UR9, 0x4, UP0 ;  /* 0x000000040900788c */ /* 0x000fc40008701070 */
[----:B------:R-:W-:Y:S02]  /*eba0*/  UISETP.NE.U32.AND UP1, UPT, UR6, 0x1, UPT ;  /* 0x000000010600788c */ /* 0x000fe4000bf25070 */
[----:B------:R-:W-:Y:S02]  /*ebb0*/  USEL UR7, URZ, 0x1, !UP0 ;  /* 0x000000013f077887 */ /* 0x000fe4000c000000 */
[----:B------:R-:W-:Y:S02]  /*ebc0*/  UISETP.GT.U32.AND UP1, UPT, UR9, 0x3, !UP1 ;  /* 0x000000030900788c */ /* 0x000fe4000cf24070 */
[----:B------:R-:W-:Y:S02]  /*ebd0*/  ULOP3.LUT UR5, UR5, 0x3, URZ, 0xc0, !UPT ;  /* 0x0000000305057892 */ /* 0x000fe4000f8ec03f */
[----:B------:R-:W-:-:S04]  /*ebe0*/  USEL UR6, URZ, 0x1, !UP1 ;  /* 0x000000013f067887 */ /* 0x000fc8000c800000 */
[----:B------:R-:W-:Y:S01]  /*ebf0*/  ULOP3.LUT UR4, UR6, UR4, UR7, 0x96, !UPT ;  /* 0x0000000406047292 */ /* 0x000fe2000f8e9607 */
[----:B0-----:R-:W-:Y:S11]  /*ec00*/  @P0 BRA `(.L_x_293) ;  /* 0xffffff2400040947 */ /* 0x001ff6000383ffff */
[----:B------:R-:W-:Y:S05]  /*ec10*/  EXIT ;  /* 0x000000000000794d */ /* 0x000fea0003800000 */
.L_x_3:
[----:B------:R-:W2:Y:S01]  /*ec20*/  LDL R16, [R1+0x74] ;  /* 0x0000740001107983 */ /* 0x000ea20000100800 */
[----:B------:R-:W-:-:S03]  /*ec30*/  ULDC.64 UR4, c[0x0][0x650] ;  /* 0x0001940000047ab9 */ /* 0x000fc60000000a00 */
[----:B------:R-:W3:Y:S01]  /*ec40*/  LDL R17, [R1+0x70] ;  /* 0x0000700001117983 */ /* 0x000ee20000100800 */
[----:B------:R-:W-:Y:S01]  /*ec50*/  PRMT R4, RZ, 0x7610, R4 ;  /* 0x00007610ff047816 */ /* 0x000fe20000000004 */
[----:B------:R-:W-:Y:S02]  /*ec60*/  IMAD.MOV.U32 R5, RZ, RZ, -0x1 ;  /* 0xffffffffff057424 */ /* 0x000fe400078e00ff */
[----:B------:R-:W-:Y:S02]  /*ec70*/  IMAD.MOV.U32 R6, RZ, RZ, -0x1 ;  /* 0xffffffffff067424 */ /* 0x000fe400078e00ff */
[----:B------:R-:W-:Y:S01]  /*ec80*/  IMAD.MOV.U32 R11, RZ, RZ, -0x1 ;  /* 0xffffffffff0b7424 */ /* 0x000fe200078e00ff */
[----:B--2---:R-:W-:-:S04]  /*ec90*/  ISETP.GE.U32.AND P0, PT, R16, UR4, PT ;  /* 0x0000000410007c0c */ /* 0x004fc8000bf06070 */
[----:B---3--:R-:W-:-:S13]  /*eca0*/  ISETP.GE.U32.AND.EX P0, PT, R17, UR5, PT, P0 ;  /* 0x0000000511007c0c */ /* 0x008fda000bf06100 */
[----:B------:R-:W-:Y:S05]  /*ecb0*/  @P0 BRA `(.L_x_294) ;  /* 0x00000004005c0947 */ /* 0x000fea0003800000 */
        /* <DEDUP_REMOVED lines=18> */
.L_x_295:
[-CC-:B------:R-:W-:Y:S01]  /*ede0*/  SHF.R.U64 R11, R8, R12.reuse, R9.reuse ;  /* 0x0000000c080b7219 */ /* 0x180fe20000001209 */
[----:B------:R-:W0:Y:S01]  /*edf0*/  LDC.64 R20, c[0x0][0x640] ;  /* 0x00019000ff147b82 */ /* 0x000e220000000a00 */
[----:B------:R-:W-:Y:S01]  /*ee00*/  SHF.R.U32.HI R3, RZ, R12, R9 ;  /* 0x0000000cff037219 */ /* 0x000fe20000011609 */
[----:B------:R-:W-:Y:S01]  /*ee10*/  ULDC UR4, c[0x0][0x150] ;  /* 0x0000540000047ab9 */ /* 0x000fe20000000800 */
[----:B------:R-:W-:Y:S01]  /*ee20*/  IADD3 R7, P0, RZ, -R11, RZ ;  /* 0x8000000bff077210 */ /* 0x000fe20007f1e0ff */
[----:B------:R-:W-:Y:S01]  /*ee30*/  IMAD.MOV.U32 R4, RZ, RZ, R16 ;  /* 0x000000ffff047224 */ /* 0x000fe200078e0010 */
[----:B------:R-:W-:Y:S01]  /*ee40*/  I2FP.F32.U32 R6, R2 ;  /* 0x0000000200067245 */ /* 0x000fe20000201000 */
[----:B------:R-:W-:Y:S02]  /*ee50*/  IMAD.MOV.U32 R5, RZ, RZ, R17 ;  /* 0x000000ffff057224 */ /* 0x000fe400078e0011 */
[----:B------:R-:W1:Y:S01]  /*ee60*/  LDC R10, c[0x0][0x618] ;  /* 0x00018600ff0a7b82 */ /* 0x000e620000000800 */
[----:B------:R-:W-:-:S02]  /*ee70*/  IMAD.X R3, RZ, RZ, ~R3, P0 ;  /* 0x000000ffff037224 */ /* 0x000fc400000e0e03 */
[----:B------:R-:W-:Y:S01]  /*ee80*/  FMUL R9, R6, UR4 ;  /* 0x0000000406097c20 */ /* 0x000fe20008400000 */
[----:B------:R-:W-:Y:S01]  /*ee90*/  IMAD.WIDE.U32 R4, R7, R14, R4 ;  /* 0x0000000e07047225 */ /* 0x000fe200078e0004 */
[----:B------:R-:W-:-:S03]  /*eea0*/  ULDC UR4, c[0x0][0x154] ;  /* 0x0000550000047ab9 */ /* 0x000fc60000000800 */
[----:B------:R-:W-:Y:S01]  /*eeb0*/  IMAD R6, R3, R14, RZ ;  /* 0x0000000e03067224 */ /* 0x000fe200078e02ff */
[----:B------:R-:W2:Y:S01]  /*eec0*/  LDC R13, c[0x0][0x144] ;  /* 0x00005100ff0d7b82 */ /* 0x000ea20000000800 */
[----:B------:R-:W3:Y:S02]  /*eed0*/  F2I.U32.TRUNC.NTZ R9, R9 ;  /* 0x0000000900097305 */ /* 0x000ee4000020f000 */
[----:B------:R-:W-:Y:S02]  /*eee0*/  IMAD R3, R7, R15, R6 ;  /* 0x0000000f07037224 */ /* 0x000fe400078e0206 */
[----:B------:R-:W-:Y:S02]  /*eef0*/  IMAD.MOV.U32 R6, RZ, RZ, -0x1 ;  /* 0xffffffffff067424 */ /* 0x000fe400078e00ff */
[----:B------:R-:W-:Y:S01]  /*ef00*/  IMAD.IADD R3, R5, 0x1, R3 ;  /* 0x0000000105037824 */ /* 0x000fe200078e0203 */
[----:B------:R-:W4:Y:S01]  /*ef10*/  LDC R12, c[0x0][0x608] ;  /* 0x00018200ff0c7b82 */ /* 0x000f220000000800 */
[----:B------:R-:W-:-:S02]  /*ef20*/  I2FP.F32.U32 R5, R0 ;  /* 0x0000000000057245 */ /* 0x000fc40000201000 */
[----:B0-----:R-:W-:-:S03]  /*ef30*/  ISETP.NE.U32.AND P0, PT, R20, RZ, PT ;  /* 0x000000ff1400720c */ /* 0x001fc60003f05070 */
[----:B------:R-:W-:Y:S01]  /*ef40*/  FMUL R5, R5, UR4 ;  /* 0x0000000405057c20 */ /* 0x000fe20008400000 */
[----:B------:R-:W-:Y:S01]  /*ef50*/  ISETP.NE.AND.EX P0, PT, R21, RZ, PT, P0 ;  /* 0x000000ff1500720c */ /* 0x000fe20003f05300 */
[----:B------:R-:W0:Y:S01]  /*ef60*/  LDC R7, c[0x0][0x658] ;  /* 0x00019600ff077b82 */ /* 0x000e220000000800 */
[-C--:B-1----:R-:W-:Y:S01]  /*ef70*/  SHF.R.U64 R8, R4, R10.reuse, R3 ;  /* 0x0000000a04087219 */ /* 0x082fe20000001203 */
[----:B---3--:R-:W-:Y:S01]  /*ef80*/  IMAD.MOV R4, RZ, RZ, -R9 ;  /* 0x000000ffff047224 */ /* 0x008fe200078e0a09 */
[----:B------:R-:W-:Y:S02]  /*ef90*/  SHF.R.U32.HI R3, RZ, R10, R3 ;  /* 0x0000000aff037219 */ /* 0x000fe40000011603 */
[----:B------:R1:W3:Y:S03]  /*efa0*/  F2I.U32.TRUNC.NTZ R10, R5 ;  /* 0x00000005000a7305 */ /* 0x0002e6000020f000 */
[----:B------:R-:W1:Y:S01]  /*efb0*/  LDC R17, c[0x0][0x148] ;  /* 0x00005200ff117b82 */ /* 0x000e620000000800 */
[----:B--2---:R-:W-:-:S02]  /*efc0*/  IMAD R19, R13, R4, R2 ;  /* 0x000000040d137224 */ /* 0x004fc400078e0202 */
[----:B------:R-:W-:-:S05]  /*efd0*/  IMAD.MOV.U32 R4, RZ, RZ, 0x1 ;  /* 0x00000001ff047424 */ /* 0x000fca00078e00ff */
[----:B------:R-:W2:Y:S01]  /*efe0*/  LDC R14, c[0x0][0x600] ;  /* 0x00018000ff0e7b82 */ /* 0x000ea20000000800 */
[-CC-:B----4-:R-:W-:Y:S02]  /*eff0*/  SHF.R.U64 R13, R8, R12.reuse, R3.reuse ;  /* 0x0000000c080d7219 */ /* 0x190fe40000001203 */
[----:B------:R-:W-:-:S05]  /*f000*/  SHF.R.U32.HI R2, RZ, R12, R3 ;  /* 0x0000000cff027219 */ /* 0x000fca0000011603 */
[----:B------:R-:W4:Y:S01]  /*f010*/  LDC R16, c[0x0][0x648] ;  /* 0x00019200ff107b82 */ /* 0x000f220000000800 */
[-CC-:B0-----:R-:W-:Y:S02]  /*f020*/  SHF.R.U64 R15, R13, R7.reuse, R2.reuse ;  /* 0x000000070d0f7219 */ /* 0x181fe40000001202 */
[-C--:B------:R-:W-:Y:S02]  /*f030*/  SHF.L.U32 R6, R6, R7.reuse, RZ ;  /* 0x0000000706067219 */ /* 0x080fe400000006ff */
[-C--:B------:R-:W-:Y:S01]  /*f040*/  SHF.R.U32.HI R3, RZ, R7.reuse, R2 ;  /* 0x00000007ff037219 */ /* 0x080fe20000011602 */
[----:B------:R-:W-:Y:S01]  /*f050*/  IMAD.MOV.U32 R2, RZ, RZ, R15 ;  /* 0x000000ffff027224 */ /* 0x000fe200078e000f */
[----:B------:R-:W-:Y:S01]  /*f060*/  SHF.L.U32 R12, R4, R7, RZ ;  /* 0x00000007040c7219 */ /* 0x000fe200000006ff */
[----:B------:R-:W0:Y:S01]  /*f070*/  LDC R18, c[0x0][0x638] ;  /* 0x00018e00ff127b82 */ /* 0x000e220000000800 */
[----:B------:R-:W-:-:S07]  /*f080*/  LOP3.LUT R22, RZ, R6, RZ, 0x33, !PT ;  /* 0x00000006ff167212 */ /* 0x000fce00078e33ff */
        /* <DEDUP_REMOVED lines=12> */
.L_x_296:
[----:B----4-:R-:W-:Y:S01]  /*f150*/  SHF.R.U64 R3, R2, R16, R3 ;  /* 0x0000001002037219 */ /* 0x010fe20000001203 */
[----:B--2---:R-:W-:Y:S01]  /*f160*/  VIADD R5, R14, 0xffffffff ;  /* 0xffffffff0e057836 */ /* 0x004fe20000000000 */
[----:B------:R-:W-:Y:S01]  /*f170*/  LOP3.LUT R2, R13, R22, RZ, 0xc0, !PT ;  /* 0x000000160d027212 */ /* 0x000fe200078ec0ff */
[----:B------:R-:W-:Y:S02]  /*f180*/  IMAD.MOV R10, RZ, RZ, -R10 ;  /* 0x000000ffff0a7224 */ /* 0x000fe400078e0a0a */
[----:B------:R-:W-:Y:S02]  /*f190*/  IMAD.MOV R4, RZ, RZ, -R3 ;  /* 0x000000ffff047224 */ /* 0x000fe400078e0a03 */
[----:B------:R-:W-:Y:S01]  /*f1a0*/  IMAD R2, R12, R3, R2 ;  /* 0x000000030c027224 */ /* 0x000fe200078e0202 */
[----:B------:R-:W-:Y:S01]  /*f1b0*/  LOP3.LUT R3, R8, R5, RZ, 0xc0, !PT ;  /* 0x0000000508037212 */ /* 0x000fe200078ec0ff */
[----:B------:R-:W-:Y:S02]  /*f1c0*/  @P4 IMAD R19, R17, R10, R0 ;  /* 0x0000000a11134224 */ /* 0x000fe400078e0200 */
[----:B0-----:R-:W-:-:S02]  /*f1d0*/  IMAD R0, R4, R18, R15 ;  /* 0x0000001204007224 */ /* 0x001fc400078e020f */
[----:B------:R-:W-:Y:S02]  /*f1e0*/  IMAD R5, R2, R23, R19 ;  /* 0x0000001702057224 */ /* 0x000fe400078e0213 */
[----:B------:R-:W-:Y:S02]  /*f1f0*/  IMAD R0, R0, R14, R3 ;  /* 0x0000000e00007224 */ /* 0x000fe400078e0203 */
[----:B------:R-:W-:-:S03]  /*f200*/  IMAD.MOV.U32 R4, RZ, RZ, 0x1 ;  /* 0x00000001ff047424 */ /* 0x000fc600078e00ff */
[----:B------:R-:W-:Y:S02]  /*f210*/  SEL R6, R0, R5, !P4 ;  /* 0x0000000500067207 */ /* 0x000fe40006000000 */
[----:B------:R-:W-:-:S07]  /*f220*/  SEL R5, R5, R0, !P4 ;  /* 0x0000000005057207 */ /* 0x000fce0006000000 */
.L_x_294:
[----:B------:R-:W-:-:S08]  /*f230*/  NOP ;  /* 0x0000000000007918 */ /* 0x000fd00000000000 */
[----:B------:R-:W0:-:S00]  /*f240*/  USETMAXREG.DEALLOC.CTAPOOL 0x28 ;  /* 0x00000028000079c8 */ /* 0x000e0000080e0500 */
[----:B------:R-:W-:-:S13]  /*f250*/  ISETP.NE.AND P0, PT, RZ, UR8, PT ;  /* 0x00000008ff007c0c */ /* 0x000fda000bf05270 */
[----:B------:R-:W-:Y:S05]  /*f260*/  @P0 EXIT ;  /* 0x000000000000094d */ /* 0x000fea0003800000 */
[----:B0-----:R-:W-:Y:S01]  /*f270*/  LOP3.LUT P0, RZ, R4, 0xff, RZ, 0xc0, !PT ;  /* 0x000000ff04ff7812 */ /* 0x001fe2000780c0ff */
[----:B------:R-:W-:Y:S02]  /*f280*/  IMAD.MOV.U32 R0, RZ, RZ, 0x1 ;  /* 0x00000001ff007424 */ /* 0x000fe400078e00ff */
[----:B------:R-:W-:-:S10]  /*f290*/  IMAD.MOV.U32 R8, RZ, RZ, RZ ;  /* 0x000000ffff087224 */ /* 0x000fd400078e00ff */
[----:B------:R-:W-:Y:S05]  /*f2a0*/  @!P0 BRA `(.L_x_297) ;  /* 0x0000000c00548947 */ /* 0x000fea0003800000 */
[----:B------:R-:W0:Y:S01]  /*f2b0*/  S2R R2, SR_TID.X ;  /* 0x0000000000027919 */ /* 0x000e220000002100 */
[----:B------:R-:W-:Y:S01]  /*f2c0*/  ULDC UR4, c[0x0][0x28c] ;  /* 0x0000a30000047ab9 */ /* 0x000fe20000000800 */
[----:B------:R-:W-:Y:S01]  /*f2d0*/  ULDC UR6, c[0x0][0x658] ;  /* 0x0001960000067ab9 */ /* 0x000fe20000000800 */
[----:B------:R-:W-:Y:S01]  /*f2e0*/  UIADD3 UR10, UR4, 0x7f, URZ ;  /* 0x0000007f040a7890 */ /* 0x000fe2000fffe03f */
[----:B------:R-:W-:Y:S01]  /*f2f0*/  BSSY B0, `(.L_x_297) ;  /* 0x00000d0000007945 */ /* 0x000fe20003800000 */
[----:B------:R-:W-:Y:S01]  /*f300*/  UMOV UR7, 0xffffffff ;  /* 0xffffffff00077882 */ /* 0x000fe20000000000 */
[----:B------:R-:W-:Y:S01]  /*f310*/  ULDC UR5, c[0x0][0x600] ;  /* 0x0001800000057ab9 */ /* 0x000fe20000000800 */
[----:B------:R-:W-:Y:S01]  /*f320*/  UMOV UR9, 0x1 ;  /* 0x0000000100097882 */ /* 0x000fe20000000000 */
[----:B------:R-:W-:Y:S01]  /*f330*/  USHF.L.U32 UR7, UR7, UR6, URZ ;  /* 0x0000000607077299 */ /* 0x000fe2000800063f */
[----:B------:R-:W-:Y:S01]  /*f340*/  IMAD.MOV.U32 R9, RZ, RZ, 0x1 ;  /* 0x00000001ff097424 */ /* 0x000fe200078e00ff */
[----:B------:R-:W-:Y:S01]  /*f350*/  UIADD3 UR4, UR5, -0x1, URZ ;  /* 0xffffffff05047890 */ /* 0x000fe2000fffe03f */
[----:B------:R-:W-:Y:S01]  /*f360*/  IMAD.MOV.U32 R0, RZ, RZ, 0x1 ;  /* 0x00000001ff007424 */ /* 0x000fe200078e00ff */
[----:B------:R-:W-:Y:S01]  /*f370*/  USHF.R.S32.HI UR11, URZ, 0x1f, UR10 ;  /* 0x0000001f3f0b7899 */ /* 0x000fe2000801140a */
[----:B------:R-:W-:Y:S01]  /*f380*/  IMAD.MOV.U32 R8, RZ, RZ, RZ ;  /* 0x000000ffff087224 */ /* 0x000fe200078e00ff */
[----:B------:R-:W-:Y:S01]  /*f390*/  ULDC UR8, c[0x0][0xc] ;  /* 0x0000030000087ab9 */ /* 0x000fe20000000800 */
[----:B------:R-:W-:-:S02]  /*f3a0*/  USHF.L.U32 UR5, UR9, UR6, URZ ;  /* 0x0000000609057299 */ /* 0x000fc4000800063f */
[----:B------:R-:W-:Y:S01]  /*f3b0*/  ULEA.HI UR11, UR11, UR10, URZ, 0x7 ;  /* 0x0000000a0b0b7291 */ /* 0x000fe2000f8f383f */
[----:B------:R-:W-:Y:S01]  /*f3c0*/  ULDC UR9, c[0x0][0x10] ;  /* 0x0000040000097ab9 */ /* 0x000fe20000000800 */
[----:B------:R-:W-:Y:S02]  /*f3d0*/  ULOP3.LUT UR6, URZ, UR7, URZ, 0x33, !UPT ;  /* 0x000000073f067292 */ /* 0x000fe4000f8e333f */
[----:B------:R-:W-:Y:S01]  /*f3e0*/  UIMAD.WIDE.U32 UR8, UR8, UR9, URZ ;  /* 0x00000009080872a5 */ /* 0x000fe2000f8e003f */
[----:B------:R-:W-:Y:S01]  /*f3f0*/  ULDC UR7, c[0x0][0x14] ;  /* 0x0000050000077ab9 */ /* 0x000fe20000000800 */
[----:B------:R-:W-:Y:S02]  /*f400*/  USHF.R.S32.HI UR20, URZ, 0x7, UR11 ;  /* 0x000000073f147899 */ /* 0x000fe4000801140b */
[----:B------:R-:W-:Y:S02]  /*f410*/  UIMAD.WIDE.U32 UR22, UR8, UR7, URZ ;  /* 0x00000007081672a5 */ /* 0x000fe4000f8e003f */
[----:B------:R-:W-:-:S02]  /*f420*/  UIMAD UR18, UR9, UR7, URZ ;  /* 0x00000007091272a4 */ /* 0x000fc4000f8e023f */
[----:B------:R-:W-:Y:S01]  /*f430*/  ULOP3.LUT UR26, UR13, 0x2, URZ, 0xfc, !UPT ;  /* 0x000000020d1a7892 */ /* 0x000fe2000f8efc3f */
[C---:B0-----:R-:W-:Y:S01]  /*f440*/  LOP3.LUT P3, RZ, R2.reuse, 0x7f, RZ, 0xc0, !PT ;  /* 0x0000007f02ff7812 */ /* 0x041fe2000786c0ff */
[----:B------:R-:W-:Y:S01]  /*f450*/  UIADD3 UR18, UR23, UR18, URZ ;  /* 0x0000001217127290 */ /* 0x000fe2000fffe03f */
[----:B------:R-:W-:Y:S01]  /*f460*/  LOP3.LUT P0, RZ, R2, 0x1f, RZ, 0xc0, !PT ;  /* 0x0000001f02ff7812 */ /* 0x000fe2000780c0ff */
[----:B------:R-:W-:Y:S01]  /*f470*/  UIADD3 UR27, UR20, 0x1, URZ ;  /* 0x00000001141b7890 */ /* 0x000fe2000fffe03f */
[----:B------:R-:W-:Y:S02]  /*f480*/  ULDC.64 UR24, c[0x0][0x198] ;  /* 0x0000660000187ab9 */ /* 0x000fe40000000a00 */
[----:B------:R-:W-:-:S13]  /*f490*/  PLOP3.LUT P0, PT, P0, P3, PT, 0x8a, 0x0 ;  /* 0x000000000000781c */ /* 0x000fda0000707172 */
.L_x_309:
[----:B------:R-:W-:-:S03]  /*f4a0*/  UMOV UR7, 0xffffffff ;  /* 0xffffffff00077882 */ /* 0x000fc60000000000 */
[----:B------:R-:W-:Y:S05]  /*f4b0*/  BRA.DIV UR7, `(.L_x_298) ;  /* 0x0000000e07cc7947 */ /* 0x000fea000b800000 */
[----:B------:R-:W-:-:S13]  /*f4c0*/  ELECT P1, URZ, PT ;  /* 0x00000000003f782f */ /* 0x000fda0003820000 */
.L_x_320:
[----:B------:R-:W0:Y:S01]  /*f4d0*/  LDC R2, c[0x0][0x28c] ;  /* 0x0000a300ff027b82 */ /* 0x000e220000000800 */
[----:B------:R-:W-:Y:S01]  /*f4e0*/  BSSY B1, `(.L_x_299) ;  /* 0x0000038000017945 */ /* 0x000fe20003800000 */
[----:B0-----:R-:W-:-:S13]  /*f4f0*/  ISETP.LT.OR P1, PT, R2, 0x1, !P1 ;  /* 0x000000010200780c */ /* 0x001fda0004f21670 */
[----:B------:R-:W-:Y:S05]  /*f500*/  @P1 BRA `(.L_x_300) ;  /* 0x0000000000d41947 */ /* 0x000fea0003800000 */
[----:B------:R-:W-:Y:S02]  /*f510*/  IMAD.SHL.U32 R6, R6, 0x80, RZ ;  /* 0x0000008006067824 */ /* 0x000fe400078e00ff */
[----:B------:R-:W-:Y:S02]  /*f520*/  IMAD.SHL.U32 R7, R5, 0x100, RZ ;  /* 0x0000010005077824 */ /* 0x000fe400078e00ff */
[----:B------:R-:W-:Y:S02]  /*f530*/  IMAD.MOV.U32 R12, RZ, RZ, RZ ;  /* 0x000000ffff0c7224 */ /* 0x000fe400078e00ff */
[----:B------:R-:W-:Y:S02]  /*f540*/  IMAD.U32 R14, RZ, RZ, UR27 ;  /* 0x0000001bff0e7e24 */ /* 0x000fe4000f8e00ff */
[----:B------:R-:W-:Y:S02]  /*f550*/  IMAD.MOV.U32 R2, RZ, RZ, R0 ;  /* 0x000000ffff027224 */ /* 0x000fe400078e0000 */
[----:B------:R-:W-:-:S07]  /*f560*/  IMAD.MOV.U32 R3, RZ, RZ, R8 ;  /* 0x000000ffff037224 */ /* 0x000fce00078e0008 */
.L_x_304:
[----:B------:R-:W0:Y:S01]  /*f570*/  S2R R5, SR_CgaCtaId ;  /* 0x0000000000057919 */ /* 0x000e220000008800 */
[----:B------:R-:W-:-:S04]  /*f580*/  MOV R4, 0x400 ;  /* 0x0000040000047802 */ /* 0x000fc80000000f00 */
[----:B0-----:R-:W-:Y:S02]  /*f590*/  LEA R10, R5, R4, 0x18 ;  /* 0x00000004050a7211 */ /* 0x001fe400078ec0ff */
[----:B------:R-:W-:Y:S01]  /*f5a0*/  SHF.L.U32 R4, R2, 0x1f, RZ ;  /* 0x0000001f02047819 */ /* 0x000fe200000006ff */
[----:B------:R-:W0:Y:S02]  /*f5b0*/  @!P3 LDC R5, c[0x0][0x500] ;  /* 0x00014000ff05bb82 */ /* 0x000e240000000800 */
[----:B------:R-:W-:-:S04]  /*f5c0*/  IMAD R13, R3, 0x8, R10 ;  /* 0x00000008030d7824 */ /* 0x000fc800078e020a */
[----:B------:R-:W1:Y:S02]  /*f5d0*/  SYNCS.PHASECHK.TRANS64.TRYWAIT P1, [R13+URZ+0x20], R4 ;  /* 0x000020040d0075a7 */ /* 0x000e64000802017f */
[----:B-1----:R-:W-:Y:S05]  /*f5e0*/  @!P1 BRA `(.L_x_301) ;  /* 0x0000000c00a09947 */ /* 0x002fea0003800000 */
.L_x_321:
[----:B------:R-:W-:Y:S01]  /*f5f0*/  UPRMT UR7, UR26, 0x9910, URZ ;  /* 0x000099101a077896 */ /* 0x000fe2000800003f */
[----:B0-----:R0:W-:Y:S03]  /*f600*/  @!P3 SYNCS.ARRIVE.TRANS64 RZ, [R13+URZ], R5 ;  /* 0x000000050dffb9a7 */ /* 0x0011e6000800003f */
[----:B------:R-:W-:-:S06]  /*f610*/  UISETP.NE.AND UP0, UPT, UR7, 0x2, UPT ;  /* 0x000000020700788c */ /* 0x000fcc000bf05270 */
[----:B------:R-:W-:-:S13]  /*f620*/  PLOP3.LUT P1, PT, PT, PT, UP0, 0x80, 0x0 ;  /* 0x000000000000781c */ /* 0x000fda0003f2f008 */
[----:B0-----:R-:W-:Y:S05]  /*f630*/  @P1 BRA `(.L_x_302) ;  /* 0x0000000000041947 */ /* 0x001fea0003800000 */
[----:B------:R-:W-:Y:S01]  /*f640*/  BPT.TRAP 0x1 ;  /* 0x000000040000795c */ /* 0x000fe20000300000 */
.L_x_302:
[----:B------:R-:W-:Y:S05]  /*f650*/  @P0 BRA `(.L_x_303) ;  /* 0x0000000000040947 */ /* 0x000fea0003800000 */
[----:B------:R-:W-:Y:S01]  /*f660*/  BPT.TRAP 0x1 ;  /* 0x000000040000795c */ /* 0x000fe20000300000 */
.L_x_303:
[--C-:B-1----:R-:W-:Y:S01]  /*f670*/  IMAD R4, R3, 0x8000, R10.reuse ;  /* 0x0000800003047824 */ /* 0x102fe200078e020a */
[----:B------:R-:W-:Y:S01]  /*f680*/  R2UR UR9, R13 ;  /* 0x000000000d0972ca */ /* 0x000fe200000e0000 */
[----:B------:R-:W-:Y:S01]  /*f690*/  IMAD R10, R3, 0x4000, R10 ;  /* 0x00004000030a7824 */ /* 0x000fe200078e020a */
[----:B------:R-:W-:Y:S01]  /*f6a0*/  UIADD3 UR14, UP0, UR24, 0xf0, URZ ;  /* 0x000000f0180e7890 */ /* 0x000fe2000ff1e03f */
[----:B------:R-:W-:Y:S01]  /*f6b0*/  VIADD R14, R14, 0xffffffff ;  /* 0xffffffff0e0e7836 */ /* 0x000fe20000000000 */
[----:B------:R-:W-:Y:S01]  /*f6c0*/  R2UR UR7, R4 ;  /* 0x00000000040772ca */ /* 0x000fe200000e0000 */
[----:B------:R-:W-:Y:S01]  /*f6d0*/  UIADD3 UR28, UP1, UR24, 0x1f0, URZ ;  /* 0x000001f0181c7890 */ /* 0x000fe2000ff3e03f */
[----:B------:R-:W-:Y:S01]  /*f6e0*/  R2UR UR8, R10 ;  /* 0x000000000a0872ca */ /* 0x000fe200000e0000 */
[----:B------:R-:W-:Y:S01]  /*f6f0*/  UIADD3.X UR15, URZ, UR25, URZ, UP0, !UPT ;  /* 0x000000193f0f7290 */ /* 0x000fe200087fe43f */
[----:B------:R-:W-:Y:S01]  /*f700*/  R2UR UR11, R7 ;  /* 0x00000000070b72ca */ /* 0x000fe200000e0000 */
[----:B------:R-:W-:Y:S01]  /*f710*/  VIADD R3, R3, 0x1 ;  /* 0x0000000103037836 */ /* 0x000fe20000000000 */
[----:B------:R-:W-:Y:S01]  /*f720*/  R2UR UR10, R12 ;  /* 0x000000000c0a72ca */ /* 0x000fe200000e0000 */
[----:B------:R-:W-:Y:S01]  /*f730*/  UIADD3.X UR29, URZ, UR25, URZ, UP1, !UPT ;  /* 0x000000193f1d7290 */ /* 0x000fe20008ffe43f */
[----:B------:R-:W-:Y:S01]  /*f740*/  R2UR UR12, R11 ;  /* 0x000000000b0c72ca */ /* 0x000fe200000e0000 */
[----:B------:R-:W-:Y:S01]  /*f750*/  UMOV UR16, 0x0 ;  /* 0x0000000000107882 */ /* 0x000fe20000000000 */
[----:B------:R-:W-:Y:S01]  /*f760*/  R2UR UR21, R6 ;  /* 0x00000000061572ca */ /* 0x000fe200000e0000 */
[----:B------:R-:W-:Y:S01]  /*f770*/  UMOV UR17, 0x10000000 ;  /* 0x1000000000117882 */ /* 0x000fe20000000000 */
[----:B------:R-:W-:Y:S01]  /*f780*/  ISETP.GT.AND P2, PT, R14, 0x1, PT ;  /* 0x000000010e00780c */ /* 0x000fe20003f44270 */
[----:B------:R-:W-:Y:S01]  /*f790*/  UIADD3 UR7, UR7, 0x100, URZ ;  /* 0x0000010007077890 */ /* 0x000fe2000fffe03f */
[----:B------:R-:W-:Y:S01]  /*f7a0*/  ISETP.NE.AND P1, PT, R3, 0x4, PT ;  /* 0x000000040300780c */ /* 0x000fe20003f25270 */
[----:B------:R-:W-:Y:S01]  /*f7b0*/  UIADD3 UR19, UR8, 0x20100, URZ ;  /* 0x0002010008137890 */ /* 0x000fe2000fffe03f */
[----:B------:R-:W-:-:S02]  /*f7c0*/  VIADD R12, R12, 0x80 ;  /* 0x000000800c0c7836 */ /* 0x000fc40000000000 */
[----:B------:R-:W-:Y:S02]  /*f7d0*/  SEL R5, RZ, 0x1, P1 ;  /* 0x00000001ff057807 */ /* 0x000fe40000800000 */
[----:B------:R-:W-:Y:S01]  /*f7e0*/  UMOV UR8, UR7 ;  /* 0x0000000700087c82 */ /* 0x000fe20008000000 */
[----:B------:R-:W-:Y:S01]  /*f7f0*/  SEL R3, R3, RZ, P1 ;  /* 0x000000ff03037207 */ /* 0x000fe20000800000 */
[----:B------:R0:W-:Y:S01]  /*f800*/  UTMALDG.3D [UR8], [UR14], desc[UR16] ;  /* 0x000010080e0075b4 */ /* 0x0001e20008011000 */
[----:B------:R-:W-:Y:S01]  /*f810*/  LOP3.LUT R2, R2, R5, RZ, 0x3c, !PT ;  /* 0x0000000502027212 */ /* 0x000fe200078e3cff */
[----:B0-----:R-:W-:Y:S01]  /*f820*/  UMOV UR8, UR19 ;  /* 0x0000001300087c82 */ /* 0x001fe20008000000 */
[----:B------:R-:W-:Y:S02]  /*f830*/  UMOV UR11, UR21 ;  /* 0x00000015000b7c82 */ /* 0x000fe40008000000 */
[----:B------:R0:W-:Y:S02]  /*f840*/  UTMALDG.3D [UR8], [UR28], desc[UR16] ;  /* 0x000010081c0075b4 */ /* 0x0001e40008011000 */
[----:B0-----:R-:W-:Y:S05]  /*f850*/  @P2 BRA `(.L_x_304) ;  /* 0xfffffffc00442947 */ /* 0x001fea000383ffff */
.L_x_300:
[----:B------:R-:W-:Y:S05]  /*f860*/  BSYNC B1 ;  /* 0x0000000000017941 */ /* 0x000fea0003800000 */
.L_x_299:
[----:B------:R-:W2:Y:S01]  /*f870*/  LDL.LU R15, [R1+0x70] ;  /* 0x00007000010f7983 */ /* 0x000ea20000300800 */
[----:B------:R-:W-:Y:S01]  /*f880*/  LOP3.LUT P5, RZ, R9, 0xff, RZ, 0xc0, !PT ;  /* 0x000000ff09ff7812 */ /* 0x000fe200078ac0ff */
[----:B------:R-:W-:Y:S01]  /*f890*/  VIADD R8, R8, UR20 ;  /* 0x0000001408087c36 */ /* 0x000fe20008000000 */
[----:B------:R-:W-:Y:S01]  /*f8a0*/  ULDC.64 UR8, c[0x0][0x650] ;  /* 0x0001940000087ab9 */ /* 0x000fe20000000a00 */
[----:B------:R-:W3:Y:S01]  /*f8b0*/  LDL.LU R13, [R1+0x74] ;  /* 0x00007400010d7983 */ /* 0x000ee20000300800 */
[----:B------:R-:W-:Y:S01]  /*f8c0*/  IMAD.U32 R5, RZ, RZ, UR20 ;  /* 0x00000014ff057e24 */ /* 0x000fe2000f8e00ff */
[----:B------:R-:W-:Y:S01]  /*f8d0*/  BSSY B1, `(.L_x_305) ;  /* 0x000006f000017945 */ /* 0x000fe20003800000 */
[----:B------:R-:W-:Y:S01]  /*f8e0*/  ISETP.GT.U32.AND P1, PT, R8, 0x3, PT ;  /* 0x000000030800780c */ /* 0x000fe20003f24070 */
[----:B------:R-:W-:Y:S01]  /*f8f0*/  IMAD.MOV.U32 R6, RZ, RZ, -0x1 ;  /* 0xffffffffff067424 */ /* 0x000fe200078e00ff */
[----:B------:R-:W-:Y:S01]  /*f900*/  SHF.R.U32.HI R2, RZ, 0x2, R8 ;  /* 0x00000002ff027819 */ /* 0x000fe20000011608 */
[----:B------:R-:W-:Y:S01]  /*f910*/  IMAD.MOV.U32 R11, RZ, RZ, -0x1 ;  /* 0xffffffffff0b7424 */ /* 0x000fe200078e00ff */
[----:B------:R-:W-:Y:S01]  /*f920*/  ISETP.LT.U32.AND P1, PT, R5, 0x4, P1 ;  /* 0x000000040500780c */ /* 0x000fe20000f21070 */
[----:B------:R-:W-:Y:S01]  /*f930*/  IMAD.MOV.U32 R5, RZ, RZ, -0x1 ;  /* 0xffffffffff057424 */ /* 0x000fe200078e00ff */
[----:B------:R-:W-:Y:S01]  /*f940*/  LOP3.LUT R2, R2, 0x1, RZ, 0xc0, !PT ;  /* 0x0000000102027812 */ /* 0x000fe200078ec0ff */
[----:B------:R-:W0:Y:S01]  /*f950*/  @P5 S2R R4, SR_CgaCtaId ;  /* 0x0000000000045919 */ /* 0x000e220000008800 */
[----:B------:R-:W-:-:S02]  /*f960*/  @P5 MOV R3, 0x400 ;  /* 0x0000040000035802 */ /* 0x000fc40000000f00 */
[----:B------:R-:W-:Y:S01]  /*f970*/  ISETP.NE.U32.AND P2, PT, R2, 0x1, PT ;  /* 0x000000010200780c */ /* 0x000fe20003f45070 */
[----:B------:R-:W-:Y:S01]  /*f980*/  IMAD.U32 R2, RZ, RZ, UR20 ;  /* 0x00000014ff027e24 */ /* 0x000fe2000f8e00ff */
[----:B------:R-:W-:Y:S02]  /*f990*/  LOP3.LUT R8, R8, 0x3, RZ, 0xc0, !PT ;  /* 0x0000000308087812 */ /* 0x000fe400078ec0ff */
[----:B------:R-:W-:Y:S02]  /*f9a0*/  PRMT R9, RZ, 0x7610, R9 ;  /* 0x00007610ff097816 */ /* 0x000fe40000000009 */
[----:B------:R-:W-:-:S04]  /*f9b0*/  ISETP.GT.U32.AND P2, PT, R2, 0x3, !P2 ;  /* 0x000000030200780c */ /* 0x000fc80005744070 */
[----:B------:R-:W-:Y:S02]  /*f9c0*/  SEL R2, RZ, 0x1, !P2 ;  /* 0x00000001ff027807 */ /* 0x000fe40005000000 */
[----:B0-----:R-:W-:-:S04]  /*f9d0*/  @P5 LEA R3, R4, R3, 0x18 ;  /* 0x0000000304035211 */ /* 0x001fc800078ec0ff */
[----:B------:R0:W-:Y:S02]  /*f9e0*/  @P5 SYNCS.ARRIVE.TRANS64.A1T0 RZ, [R3+URZ+0x58], RZ ;  /* 0x000058ff03ff59a7 */ /* 0x0001e4000810003f */
[----:B0-----:R-:W-:-:S04]  /*f9f0*/  SEL R3, RZ, 0x1, !P1 ;  /* 0x00000001ff037807 */ /* 0x001fc80004800000 */
[----:B------:R-:W-:Y:S02]  /*fa00*/  LOP3.LUT R0, R2, R0, R3, 0x96, !PT ;  /* 0x0000000002007212 */ /* 0x000fe400078e9603 */
[----:B------:R-:W-:Y:S02]  /*fa10*/  PRMT R2, RZ, 0x7610, R2 ;  /* 0x00007610ff027816 */ /* 0x000fe40000000002 */
[----:B---3--:R-:W-:-:S04]  /*fa20*/  IADD3 R13, P5, R13, UR22, RZ ;  /* 0x000000160d0d7c10 */ /* 0x008fc8000ffbe0ff */
[----:B--2---:R-:W-:Y:S01]  /*fa30*/  IADD3.X R15, R15, UR18, RZ, P5, !PT ;  /* 0x000000120f0f7c10 */ /* 0x004fe2000affe4ff */
[----:B------:R0:W-:Y:S01]  /*fa40*/  STL [R1+0x74], R13 ;  /* 0x0000740d01007387 */ /* 0x0001e20000100800 */
[----:B------:R-:W-:-:S03]  /*fa50*/  ISETP.GE.U32.AND P5, PT, R13, UR8, PT ;  /* 0x000000080d007c0c */ /* 0x000fc6000bfa6070 */
[----:B------:R0:W-:Y:S01]  /*fa60*/  STL [R1+0x70], R15 ;  /* 0x0000700f01007387 */ /* 0x0001e20000100800 */
[----:B------:R-:W-:-:S13]  /*fa70*/  ISETP.GE.U32.AND.EX P1, PT, R15, UR9, PT, P5 ;  /* 0x000000090f007c0c */ /* 0x000fda000bf26150 */
[----:B0-----:R-:W-:Y:S05]  /*fa80*/  @P1 BRA `(.L_x_306) ;  /* 0x00000004004c1947 */ /* 0x001fea0003800000 */
[----:B------:R-:W-:Y:S01]  /*fa90*/  ULDC.64 UR8, c[0x0][0x628] ;  /* 0x00018a0000087ab9 */ /* 0x000fe20000000a00 */
[----:B------:R-:W0:Y:S01]  /*faa0*/  S2R R12, SR_CTAID.X ;  /* 0x00000000000c7919 */ /* 0x000e220000002500 */
[----:B------:R-:W-:Y:S01]  /*fab0*/  ISETP.NE.U32.AND P1, PT, RZ, UR8, PT ;  /* 0x00000008ff007c0c */ /* 0x000fe2000bf25070 */
[----:B------:R-:W-:Y:S01]  /*fac0*/  ULDC UR10, c[0x0][0x630] ;  /* 0x00018c00000a7ab9 */ /* 0x000fe20000000800 */
[----:B------:R-:W-:Y:S01]  /*fad0*/  IMAD.MOV.U32 R2, RZ, RZ, R13 ;  /* 0x000000ffff027224 */ /* 0x000fe200078e000d */
[----:B------:R-:W1:Y:S01]  /*fae0*/  S2R R10, SR_CTAID.Y ;  /* 0x00000000000a7919 */ /* 0x000e620000002600 */
[----:B------:R-:W-:Y:S01]  /*faf0*/  ISETP.NE.AND.EX P1, PT, RZ, UR9, PT, P1 ;  /* 0x00000009ff007c0c */ /* 0x000fe2000bf25310 */
[----:B------:R-:W-:-:S12]  /*fb00*/  IMAD.MOV.U32 R3, RZ, RZ, R15 ;  /* 0x000000ffff037224 */ /* 0x000fd800078e000f */
[----:B------:R-:W-:Y:S05]  /*fb10*/  @!P1 BRA `(.L_x_307) ;  /* 0x0000000000289947 */ /* 0x000fea0003800000 */
[----:B------:R-:W-:Y:S02]  /*fb20*/  ULDC UR7, c[0x0][0x634] ;  /* 0x00018d0000077ab9 */ /* 0x000fe40000000800 */
[----:B------:R-:W-:-:S05]  /*fb30*/  IADD3 R7, P1, R13, UR7, RZ ;  /* 0x000000070d077c10 */ /* 0x000fca000ff3e0ff */
[----:B------:R-:W-:-:S04]  /*fb40*/  IMAD.X R11, RZ, RZ, R15, P1 ;  /* 0x000000ffff0b7224 */ /* 0x000fc800008e060f */
[----:B------:R-:W-:-:S04]  /*fb50*/  IMAD.WIDE.U32 R4, R11, UR8, RZ ;  /* 0x000000080b047c25 */ /* 0x000fc8000f8e00ff */
[----:B------:R-:W-:-:S04]  /*fb60*/  IMAD.WIDE.U32 R4, P1, R7, UR9, R4 ;  /* 0x0000000907047c25 */ /* 0x000fc8000f820004 */
[----:B------:R-:W-:-:S04]  /*fb70*/  IMAD.WIDE.U32 R6, R7, UR8, RZ ;  /* 0x0000000807067c25 */ /* 0x000fc8000f8e00ff */
[----:B------:R-:W-:Y:S01]  /*fb80*/  IMAD.X R3, RZ, RZ, RZ, P1 ;  /* 0x000000ffff037224 */ /* 0x000fe200008e06ff */
[----:B------:R-:W-:Y:S01]  /*fb90*/  IADD3 RZ, P1, R7, R4, RZ ;  /* 0x0000000407ff7210 */ /* 0x000fe20007f3e0ff */
[----:B------:R-:W-:-:S04]  /*fba0*/  IMAD.MOV.U32 R2, RZ, RZ, R5 ;  /* 0x000000ffff027224 */ /* 0x000fc800078e0005 */
[----:B------:R-:W-:-:S08]  /*fbb0*/  IMAD.WIDE.U32.X R2, R11, UR9, R2, P1 ;  /* 0x000000090b027c25 */ /* 0x000fd000088e0402 */
.L_x_307:
[--C-:B------:R-:W-:Y:S01]  /*fbc0*/  SHF.R.U64 R11, R2, UR10, R3.reuse ;  /* 0x0000000a020b7c19 */ /* 0x100fe20008001203 */
[----:B------:R-:W-:Y:S01]  /*fbd0*/  ULDC.64 UR8, c[0x0][0x620] ;  /* 0x0001880000087ab9 */ /* 0x000fe20000000a00 */
[----:B------:R-:W-:Y:S01]  /*fbe0*/  SHF.R.U32.HI R2, RZ, UR10, R3 ;  /* 0x0000000aff027c19 */ /* 0x000fe20008011603 */
[----:B------:R-:W-:Y:S01]  /*fbf0*/  IMAD.MOV.U32 R3, RZ, RZ, R15 ;  /* 0x000000ffff037224 */ /* 0x000fe200078e000f */
[----:B------:R-:W-:Y:S01]  /*fc00*/  IADD3 R5, P1, RZ, -R11, RZ ;  /* 0x8000000bff057210 */ /* 0x000fe20007f3e0ff */
[----:B------:R-:W-:Y:S01]  /*fc10*/  ULDC UR7, c[0x0][0x150] ;  /* 0x0000540000077ab9 */ /* 0x000fe20000000800 */
[----:B0-----:R-:W-:Y:S01]  /*fc20*/  I2FP.F32.U32 R6, R12 ;  /* 0x0000000c00067245 */ /* 0x001fe20000201000 */
[----:B------:R-:W0:Y:S01]  /*fc30*/  LDC R7, c[0x0][0x144] ;  /* 0x00005100ff077b82 */ /* 0x000e220000000800 */
[----:B------:R-:W-:Y:S01]  /*fc40*/  ULDC.64 UR10, c[0x0][0x640] ;  /* 0x00019000000a7ab9 */ /* 0x000fe20000000a00 */
[----:B------:R-:W-:Y:S01]  /*fc50*/  IMAD.X R2, RZ, RZ, ~R2, P1 ;  /* 0x000000ffff027224 */ /* 0x000fe200008e0e02 */
[----:B------:R-:W-:Y:S01]  /*fc60*/  ISETP.NE.U32.AND P1, PT, RZ, UR10, PT ;  /* 0x0000000aff007c0c */ /* 0x000fe2000bf25070 */
[----:B------:R-:W-:Y:S01]  /*fc70*/  FMUL R6, R6, UR7 ;  /* 0x0000000706067c20 */ /* 0x000fe20008400000 */
[----:B------:R-:W-:Y:S01]  /*fc80*/  ULDC UR7, c[0x0][0x618] ;  /* 0x0001860000077ab9 */ /* 0x000fe20000000800 */
[----:B------:R-:W-:Y:S01]  /*fc90*/  IMAD R4, R2, UR8, RZ ;  /* 0x0000000802047c24 */ /* 0x000fe2000f8e02ff */
[----:B------:R-:W-:Y:S01]  /*fca0*/  ISETP.NE.AND.EX P1, PT, RZ, UR11, PT, P1 ;  /* 0x0000000bff007c0c */ /* 0x000fe2000bf25310 */
[----:B------:R-:W-:Y:S01]  /*fcb0*/  IMAD.MOV.U32 R2, RZ, RZ, R13 ;  /* 0x000000ffff027224 */ /* 0x000fe200078e000d */
[----:B------:R-:W2:Y:S01]  /*fcc0*/  LDC R15, c[0x0][0x148] ;  /* 0x00005200ff0f7b82 */ /* 0x000ea20000000800 */
[----:B------:R-:W3:Y:S02]  /*fcd0*/  F2I.U32.TRUNC.NTZ R6, R6 ;  /* 0x0000000600067305 */ /* 0x000ee4000020f000 */
[----:B------:R-:W-:Y:S01]  /*fce0*/  IMAD.WIDE.U32 R2, R5, UR8, R2 ;  /* 0x0000000805027c25 */ /* 0x000fe2000f8e0002 */
[----:B------:R-:W-:-:S03]  /*fcf0*/  ULDC UR8, c[0x0][0x154] ;  /* 0x0000550000087ab9 */ /* 0x000fc60000000800 */
[----:B------:R-:W-:Y:S01]  /*fd00*/  IMAD R5, R5, UR9, R4 ;  /* 0x0000000905057c24 */ /* 0x000fe2000f8e0204 */
[----:B------:R-:W-:-:S03]  /*fd10*/  ULDC UR9, c[0x0][0x608] ;  /* 0x0001820000097ab9 */ /* 0x000fc60000000800 */
[----:B------:R-:W-:-:S05]  /*fd20*/  IMAD.IADD R3, R3, 0x1, R5 ;  /* 0x0000000103037824 */ /* 0x000fca00078e0205 */
[----:B------:R-:W-:Y:S01]  /*fd30*/  SHF.R.U64 R13, R2, UR7, R3 ;  /* 0x00000007020d7c19 */ /* 0x000fe20008001203 */
[----:B---3--:R-:W-:Y:S01]  /*fd40*/  IMAD.MOV R6, RZ, RZ, -R6 ;  /* 0x000000ffff067224 */ /* 0x008fe200078e0a06 */
[----:B-1----:R-:W-:-:S03]  /*fd50*/  I2FP.F32.U32 R2, R10 ;  /* 0x0000000a00027245 */ /* 0x002fc60000201000 */
[----:B0-----:R-:W-:Y:S02]  /*fd60*/  IMAD R19, R7, R6, R12 ;  /* 0x0000000607137224 */ /* 0x001fe400078e020c */
[----:B------:R-:W-:Y:S01]  /*fd70*/  FMUL R4, R2, UR8 ;  /* 0x0000000802047c20 */ /* 0x000fe20008400000 */
[----:B------:R-:W-:Y:S01]  /*fd80*/  SHF.R.U32.HI R2, RZ, UR7, R3 ;  /* 0x00000007ff027c19 */ /* 0x000fe20008011603 */
[----:B------:R-:W-:Y:S02]  /*fd90*/  ULDC UR7, c[0x0][0x658] ;  /* 0x0001960000077ab9 */ /* 0x000fe40000000800 */
[----:B------:R0:W1:Y:S01]  /*fda0*/  F2I.U32.TRUNC.NTZ R18, R4 ;  /* 0x0000000400127305 */ /* 0x000062000020f000 */
[--C-:B------:R-:W-:Y:S02]  /*fdb0*/  SHF.R.U64 R16, R13, UR9, R2.reuse ;  /* 0x000000090d107c19 */ /* 0x100fe40008001202 */
[----:B------:R-:W-:-:S04]  /*fdc0*/  SHF.R.U32.HI R3, RZ, UR9, R2 ;  /* 0x00000009ff037c19 */ /* 0x000fc80008011602 */
[--C-:B------:R-:W-:Y:S02]  /*fdd0*/  SHF.R.U64 R14, R16, UR7, R3.reuse ;  /* 0x00000007100e7c19 */ /* 0x100fe40008001203 */
[----:B------:R-:W-:-:S03]  /*fde0*/  SHF.R.U32.HI R3, RZ, UR7, R3 ;  /* 0x00000007ff037c19 */ /* 0x000fc60008011603 */
[----:B------:R-:W-:Y:S01]  /*fdf0*/  IMAD.MOV.U32 R2, RZ, RZ, R14 ;  /* 0x000000ffff027224 */ /* 0x000fe200078e000e */
[----:B0-2---:R-:W-:Y:S06]  /*fe00*/  @!P1 BRA `(.L_x_308) ;  /* 0x0000000000289947 */ /* 0x005fec0003800000 */
        /* <DEDUP_REMOVED lines=10> */
.L_x_308:
[----:B------:R-:W-:Y:S01]  /*feb0*/  ULDC UR7, c[0x0][0x648] ;  /* 0x0001920000077ab9 */ /* 0x000fe20000000800 */
[----:B-1----:R-:W-:Y:S01]  /*fec0*/  IMAD.MOV R18, RZ, RZ, -R18 ;  /* 0x000000ffff127224 */ /* 0x002fe200078e0a12 */
[----:B------:R-:W-:Y:S01]  /*fed0*/  SHF.R.U64 R3, R2, UR7, R3 ;  /* 0x0000000702037c19 */ /* 0x000fe20008001203 */
[----:B------:R-:W-:Y:S01]  /*fee0*/  ULDC UR7, c[0x0][0x638] ;  /* 0x00018e0000077ab9 */ /* 0x000fe20000000800 */
[----:B------:R-:W-:Y:S01]  /*fef0*/  LOP3.LUT R2, R16, UR6, RZ, 0xc0, !PT ;  /* 0x0000000610027c12 */ /* 0x000fe2000f8ec0ff */
[----:B------:R-:W-:Y:S01]  /*ff00*/  @P4 IMAD R19, R15, R18, R10 ;  /* 0x000000120f134224 */ /* 0x000fe200078e020a */
[----:B------:R-:W-:Y:S01]  /*ff10*/  LOP3.LUT R13, R13, UR4, RZ, 0xc0, !PT ;  /* 0x000000040d0d7c12 */ /* 0x000fe2000f8ec0ff */
[----:B------:R-:W-:Y:S01]  /*ff20*/  IMAD.MOV R5, RZ, RZ, -R3 ;  /* 0x000000ffff057224 */ /* 0x000fe200078e0a03 */
[----:B------:R-:W-:Y:S01]  /*ff30*/  ULDC UR8, c[0x0][0x610] ;  /* 0x0001840000087ab9 */ /* 0x000fe20000000800 */
[----:B------:R-:W-:Y:S02]  /*ff40*/  IMAD R2, R3, UR5, R2 ;  /* 0x0000000503027c24 */ /* 0x000fe4000f8e0202 */
[----:B------:R-:W-:Y:S01]  /*ff50*/  IMAD R14, R5, UR7, R14 ;  /* 0x00000007050e7c24 */ /* 0x000fe2000f8e020e */
[----:B------:R-:W-:Y:S01]  /*ff60*/  ULDC UR7, c[0x0][0x600] ;  /* 0x0001800000077ab9 */ /* 0x000fe20000000800 */
[----:B------:R-:W-:-:S02]  /*ff70*/  IMAD R5, R2, UR8, R19 ;  /* 0x0000000802057c24 */ /* 0x000fc4000f8e0213 */
[----:B------:R-:W-:Y:S02]  /*ff80*/  IMAD R14, R14, UR7, R13 ;  /* 0x000000070e0e7c24 */ /* 0x000fe4000f8e020d */
[----:B------:R-:W-:-:S03]  /*ff90*/  IMAD.MOV.U32 R2, RZ, RZ, 0x1 ;  /* 0x00000001ff027424 */ /* 0x000fc600078e00ff */
[----:B------:R-:W-:Y:S02]  /*ffa0*/  SEL R6, R14, R5, !P4 ;  /* 0x000000050e067207 */ /* 0x000fe40006000000 */
[----:B------:R-:W-:-:S07]  /*ffb0*/  SEL R5, R5, R14, !P4 ;  /* 0x0000000e05057207 */ /* 0x000fce0006000000 */
.L_x_306:
[----:B------:R-:W-:Y:S05]  /*ffc0*/  BSYNC B1 ;  /* 0x0000000000017941 */ /* 0x000fea0003800000 */
.L_x_305:
[----:B------:R-:W-:-:S13]  /*ffd0*/  LOP3.LUT P1, RZ, R2, 0xff, RZ, 0xc0, !PT ;  /* 0x000000ff02ff7812 */ /* 0x000fda000782c0ff */
[----:B------:R-:W-:Y:S05]  /*ffe0*/  @P1 BRA `(.L_x_309) ;  /* 0xfffffff4002c1947 */ /* 0x000fea000383ffff */
[----:B------:R-:W-:Y:S05]  /*fff0*/  BSYNC B0 ;  /* 0x0000000000007941 */ /* 0x000fea0003800000 */
.L_x_297:
[----:B------:R-:W-:-:S03]  /*10000*/  UMOV UR7, 0xffffffff ;  /* 0xffffffff00077882 */ /* 0x000fc60000000000 */
[----:B------:R-:W-:Y:S05]  /*10010*/  BRA.DIV UR7, `(.L_x_310) ;  /* 0x0000000607287947 */ /* 0x000fea000b800000 */
[----:B------:R-:W-:-:S13]  /*10020*/  ELECT P0, URZ, PT ;  /* 0x00000000003f782f */ /* 0x000fda0003800000 */
.L_x_324:
[----:B------:R-:W-:Y:S04]  /*10030*/  BSSY B0, `(.L_x_311) ;  /* 0x000002c000007945 */ /* 0x000fe80003800000 */
[----:B------:R-:W-:Y:S05]  /*10040*/  @!P0 BRA `(.L_x_312) ;  /* 0x0000000000a88947 */ /* 0x000fea0003800000 */
[----:B------:R-:W-:-:S04]  /*10050*/  ULOP3.LUT UR7, UR13, 0x2, URZ, 0xfc, !UPT ;  /* 0x000000020d077892 */ /* 0x000fc8000f8efc3f */
[----:B------:R-:W-:-:S06]  /*10060*/  UISETP.NE.AND UP0, UPT, UR7, 0x3, UPT ;  /* 0x000000030700788c */ /* 0x000fcc000bf05270 */
[----:B------:R-:W-:-:S13]  /*10070*/  PLOP3.LUT P0, PT, PT, PT, UP0, 0x80, 0x0 ;  /* 0x000000000000781c */ /* 0x000fda0003f0f008 */
[----:B------:R-:W-:Y:S05]  /*10080*/  @!P0 BRA `(.L_x_313) ;  /* 0x0000000000048947 */ /* 0x000fea0003800000 */
[----:B------:R-:W-:Y:S01]  /*10090*/  BPT.TRAP 0x1 ;  /* 0x000000040000795c */ /* 0x000fe20000300000 */
.L_x_313:
[----:B------:R-:W0:Y:S01]  /*100a0*/  S2R R3, SR_CgaCtaId ;  /* 0x0000000000037919 */ /* 0x000e220000008800 */
[----:B------:R-:W-:-:S04]  /*100b0*/  MOV R2, 0x400 ;  /* 0x0000040000027802 */ /* 0x000fc80000000f00 */
[----:B0-----:R-:W-:Y:S02]  /*100c0*/  LEA R3, R3, R2, 0x18 ;  /* 0x0000000203037211 */ /* 0x001fe400078ec0ff */
[----:B------:R-:W-:-:S03]  /*100d0*/  SHF.L.U32 R2, R0, 0x1f, RZ ;  /* 0x0000001f00027819 */ /* 0x000fc600000006ff */
[----:B------:R-:W-:-:S04]  /*100e0*/  VIADD R3, R3, 0x20 ;  /* 0x0000002003037836 */ /* 0x000fc80000000000 */
[C---:B------:R-:W-:Y:S02]  /*100f0*/  IMAD R7, R8.reuse, 0x8, R3 ;  /* 0x0000000808077824 */ /* 0x040fe400078e0203 */
[----:B------:R-:W-:Y:S02]  /*10100*/  VIADD R8, R8, 0x1 ;  /* 0x0000000108087836 */ /* 0x000fe40000000000 */
[----:B------:R-:W0:Y:S03]  /*10110*/  SYNCS.PHASECHK.TRANS64.TRYWAIT P0, [R7+URZ], R2 ;  /* 0x00000002070075a7 */ /* 0x000e26000800017f */
[----:B------:R-:W-:-:S04]  /*10120*/  ISETP.NE.AND P1, PT, R8, 0x4, PT ;  /* 0x000000040800780c */ /* 0x000fc80003f25270 */
[----:B------:R-:W-:Y:S02]  /*10130*/  SEL R5, RZ, 0x1, P1 ;  /* 0x00000001ff057807 */ /* 0x000fe40000800000 */
[----:B------:R-:W-:Y:S02]  /*10140*/  SEL R8, R8, RZ, P1 ;  /* 0x000000ff08087207 */ /* 0x000fe40000800000 */
[----:B------:R-:W-:-:S03]  /*10150*/  LOP3.LUT R5, R0, R5, RZ, 0x3c, !PT ;  /* 0x0000000500057212 */ /* 0x000fc600078e3cff */
[----:B------:R-:W-:Y:S01]  /*10160*/  IMAD R9, R8, 0x8, R3 ;  /* 0x0000000808097824 */ /* 0x000fe200078e0203 */
[----:B------:R-:W-:Y:S01]  /*10170*/  SHF.L.U32 R4, R5, 0x1f, RZ ;  /* 0x0000001f05047819 */ /* 0x000fe200000006ff */
[----:B0-----:R-:W-:Y:S06]  /*10180*/  @!P0 BRA `(.L_x_314) ;  /* 0x0000000000f08947 */ /* 0x001fec0003800000 */
.L_x_325:
[----:B------:R-:W1:Y:S01]  /*10190*/  SYNCS.PHASECHK.TRANS64.TRYWAIT P0, [R9+URZ], R4 ;  /* 0x00000004090075a7 */ /* 0x000e62000800017f */
[----:B------:R-:W-:-:S05]  /*101a0*/  VIADD R0, R8, 0x1 ;  /* 0x0000000108007836 */ /* 0x000fca0000000000 */
[----:B------:R-:W-:-:S04]  /*101b0*/  ISETP.NE.AND P1, PT, R0, 0x4, PT ;  /* 0x000000040000780c */ /* 0x000fc80003f25270 */
[----:B0-----:R-:W-:Y:S02]  /*101c0*/  SEL R2, RZ, 0x1, P1 ;  /* 0x00000001ff027807 */ /* 0x001fe40000800000 */
[----:B------:R-:W-:Y:S02]  /*101d0*/  SEL R0, R0, RZ, P1 ;  /* 0x000000ff00007207 */ /* 0x000fe40000800000 */
[----:B------:R-:W-:-:S03]  /*101e0*/  LOP3.LUT R7, R5, R2, RZ, 0x3c, !PT ;  /* 0x0000000205077212 */ /* 0x000fc600078e3cff */
[----:B------:R-:W-:Y:S01]  /*101f0*/  IMAD R6, R0, 0x8, R3 ;  /* 0x0000000800067824 */ /* 0x000fe200078e0203 */
[----:B------:R-:W-:Y:S01]  /*10200*/  SHF.L.U32 R5, R7, 0x1f, RZ ;  /* 0x0000001f07057819 */ /* 0x000fe200000006ff */
[----:B-1----:R-:W-:Y:S06]  /*10210*/  @!P0 BRA `(.L_x_315) ;  /* 0x0000000000e08947 */ /* 0x002fec0003800000 */
.L_x_326:
[----:B------:R-:W1:Y:S01]  /*10220*/  SYNCS.PHASECHK.TRANS64.TRYWAIT P0, [R6+URZ], R5 ;  /* 0x00000005060075a7 */ /* 0x000e62000800017f */
[----:B------:R-:W-:-:S05]  /*10230*/  VIADD R0, R0, 0x1 ;  /* 0x0000000100007836 */ /* 0x000fca0000000000 */
[----:B------:R-:W-:-:S04]  /*10240*/  ISETP.NE.AND P1, PT, R0, 0x4, PT ;  /* 0x000000040000780c */ /* 0x000fc80003f25270 */
[----:B------:R-:W-:Y:S02]  /*10250*/  SEL R2, RZ, 0x1, P1 ;  /* 0x00000001ff027807 */ /* 0x000fe40000800000 */
[----:B------:R-:W-:Y:S02]  /*10260*/  SEL R0, R0, RZ, P1 ;  /* 0x000000ff00007207 */ /* 0x000fe40000800000 */
[----:B------:R-:W-:Y:S01]  /*10270*/  LOP3.LUT R2, R7, R2, RZ, 0x3c, !PT ;  /* 0x0000000207027212 */ /* 0x000fe200078e3cff */
[----:B-1----:R-:W-:Y:S06]  /*10280*/  @!P0 BRA `(.L_x_316) ;  /* 0x0000000000d88947 */ /* 0x002fec0003800000 */
.L_x_327:
[----:B------:R-:W-:Y:S01]  /*10290*/  IMAD R3, R0, 0x8, R3 ;  /* 0x0000000800037824 */ /* 0x000fe200078e0203 */
[----:B------:R-:W-:-:S07]  /*102a0*/  SHF.L.U32 R0, R2, 0x1f, RZ ;  /* 0x0000001f02007819 */ /* 0x000fce00000006ff */
.L_x_317:
[----:B--2---:R2:W3:Y:S02]  /*102b0*/  SYNCS.PHASECHK.TRANS64.TRYWAIT P0, [R3+URZ], R0 ;  /* 0x00000000030075a7 */ /* 0x0044e4000800017f */
[----:B---3--:R-:W-:Y:S05]  /*102c0*/  @!P0 NANOSLEEP.SYNCS 0x989680 ;  /* 0x009896800000895d */ /* 0x008fea0003900000 */
[----:B------:R-:W3:Y:S02]  /*102d0*/  @!P0 SYNCS.PHASECHK.TRANS64 P0, [R3+URZ], R0 ;  /* 0x00000000030085a7 */ /* 0x000ee4000800007f */
[----:B---3--:R-:W-:Y:S05]  /*102e0*/  @!P0 BRA `(.L_x_317) ;  /* 0xfffffffc00f08947 */ /* 0x008fea000383ffff */
.L_x_312:
[----:B------:R-:W-:Y:S05]  /*102f0*/  BSYNC B0 ;  /* 0x0000000000007941 */ /* 0x000fea0003800000 */
.L_x_311:
[----:B------:R-:W-:Y:S05]  /*10300*/  EXIT ;  /* 0x000000000000794d */ /* 0x000fea0003800000 */
.L_x_17:
[----:B-1----:R-:W-:-:S04]  /*10310*/  IMAD.U32 R3, RZ, RZ, UR6 ;  /* 0x00000006ff037e24 */ /* 0x002fc8000f8e00ff */
[----:B------:R1:W2:Y:S03]  /*10320*/  SYNCS.PHASECHK.TRANS64.TRYWAIT P0, [R3+URZ], R0 ;  /* 0x00000000030075a7 */ /* 0x0002a6000800017f */
[----:B--2---:R-:W-:Y:S05]  /*10330*/  @!P0 NANOSLEEP.SYNCS 0x989680 ;  /* 0x009896800000895d */ /* 0x004fea0003900000 */
[----:B------:R-:W2:Y:S02]  /*10340*/  @!P0 SYNCS.PHASECHK.TRANS64 P0, [R3+URZ], R0 ;  /* 0x00000000030085a7 */ /* 0x000ea4000800007f */
[----:B--2---:R-:W-:Y:S05]  /*10350*/  @!P0 BRA `(.L_x_17) ;  /* 0xfffffffc00ec8947 */ /* 0x004fea000383ffff */
[----:B------:R-:W-:Y:S05]  /*10360*/  BRA `(.L_x_16) ;  /* 0xffffff1400f87947 */ /* 0x000fea000383ffff */
.L_x_23:
[----:B-----5:R2:W-:Y:S02]  /*10370*/  STL [R1+0x80], R0 ;  /* 0x0000800001007387 */ /* 0x0205e40000100800 */
[----:B--2---:R-:W-:-:S04]  /*10380*/  IMAD.U32 R0, RZ, RZ, UR16 ;  /* 0x00000010ff007e24 */ /* 0x004fc8000f8e00ff */
[----:B------:R2:W3:Y:S03]  /*10390*/  SYNCS.PHASECHK.TRANS64.TRYWAIT P0, [R0+URZ], R229 ;  /* 0x000000e5000075a7 */ /* 0x0004e6000800017f */
[----:B---3--:R-:W-:Y:S05]  /*103a0*/  @!P0 NANOSLEEP.SYNCS 0x989680 ;  /* 0x009896800000895d */ /* 0x008fea0003900000 */
[----:B------:R2:W3:Y:S02]  /*103b0*/  @!P0 SYNCS.PHASECHK.TRANS64 P0, [R0+URZ], R229 ;  /* 0x000000e5000085a7 */ /* 0x0004e4000800007f */
[----:B--2---:R2:W5:Y:S02]  /*103c0*/  LDL.LU R0, [R1+0x80] ;  /* 0x0000800001007983 */ /* 0x0045640000300800 */
[----:B--23--:R-:W-:Y:S05]  /*103d0*/  @!P0 BRA `(.L_x_23) ;  /* 0xfffffffc00e48947 */ /* 0x00cfea000383ffff */
[----:B------:R-:W-:Y:S05]  /*103e0*/  BRA `(.L_x_22) ;  /* 0xffffff2800c47947 */ /* 0x000fea000383ffff */
.L_x_298:
[----:B------:R-:W-:Y:S01]  /*103f0*/  BSSY B1, `(.L_x_318) ;  /* 0x0000006000017945 */ /* 0x000fe20003800000 */
[----:B------:R-:W-:-:S07]  /*10400*/  IMAD.MOV.U32 R2, RZ, RZ, -0x1 ;  /* 0xffffffffff027424 */ /* 0x000fce00078e00ff */
[----:B------:R-:W-:Y:S05]  /*10410*/  WARPSYNC.COLLECTIVE R2, `(.L_x_319) ;  /* 0x00000000020c7348 */ /* 0x000fea0003c00000 */
[----:B------:R-:W-:Y:S02]  /*10420*/  ELECT P1, UR62, PT ;  /* 0x00000000003e782f */ /* 0x000fe40003820000 */
[----:B------:R-:W-:Y:S01]  /*10430*/  MOV R2, UR62 ;  /* 0x0000003e00027c02 */ /* 0x000fe20008000f00 */
[----:B------:R-:W-:Y:S10]  /*10440*/  ENDCOLLECTIVE ;  /* 0x000000000000791b */ /* 0x000ff40003800000 */
.L_x_319:
[----:B------:R-:W-:Y:S05]  /*10450*/  BSYNC B1 ;  /* 0x0000000000017941 */ /* 0x000fea0003800000 */
.L_x_318:
[----:B------:R-:W-:Y:S05]  /*10460*/  BRA `(.L_x_320) ;  /* 0xfffffff000187947 */ /* 0x000fea000383ffff */
.L_x_301:
[----:B-1----:R1:W2:Y:S02]  /*10470*/  SYNCS.PHASECHK.TRANS64.TRYWAIT P1, [R13+URZ+0x20], R4 ;  /* 0x000020040d0075a7 */ /* 0x0022a4000802017f */
[----:B--2---:R-:W-:Y:S05]  /*10480*/  @!P1 NANOSLEEP.SYNCS 0x989680 ;  /* 0x009896800000995d */ /* 0x004fea0003900000 */
[----:B------:R-:W2:Y:S02]  /*10490*/  @!P1 SYNCS.PHASECHK.TRANS64 P1, [R13+URZ+0x20], R4 ;  /* 0x000020040d0095a7 */ /* 0x000ea4000802007f */
[----:B--2---:R-:W-:Y:S05]  /*104a0*/  @!P1 BRA `(.L_x_301) ;  /* 0xfffffffc00f09947 */ /* 0x004fea000383ffff */
[----:B------:R-:W-:Y:S05]  /*104b0*/  BRA `(.L_x_321) ;  /* 0xfffffff0004c7947 */ /* 0x000fea000383ffff */
.L_x_310:
[----:B------:R-:W-:Y:S01]  /*104c0*/  BSSY B0, `(.L_x_322) ;  /* 0x0000006000007945 */ /* 0x000fe20003800000 */
[----:B------:R-:W-:-:S07]  /*104d0*/  IMAD.MOV.U32 R2, RZ, RZ, -0x1 ;  /* 0xffffffffff027424 */ /* 0x000fce00078e00ff */
[----:B------:R-:W-:Y:S05]  /*104e0*/  WARPSYNC.COLLECTIVE R2, `(.L_x_323) ;  /* 0x00000000020c7348 */ /* 0x000fea0003c00000 */
[----:B------:R-:W-:Y:S02]  /*104f0*/  ELECT P1, UR62, PT ;  /* 0x00000000003e782f */ /* 0x000fe40003820000 */
[----:B------:R-:W-:Y:S01]  /*10500*/  MOV R2, UR62 ;  /* 0x0000003e00027c02 */ /* 0x000fe20008000f00 */
[----:B------:R-:W-:Y:S10]  /*10510*/  ENDCOLLECTIVE ;  /* 0x000000000000791b */ /* 0x000ff40003800000 */
.L_x_323:
[----:B------:R-:W-:Y:S05]  /*10520*/  BSYNC B0 ;  /* 0x0000000000007941 */ /* 0x000fea0003800000 */
.L_x_322:
[----:B------:R-:W-:Y:S01]  /*10530*/  PLOP3.LUT P0, PT, P1, PT, PT, 0x80, 0x0 ;  /* 0x000000000000781c */ /* 0x000fe20000f0f070 */
[----:B------:R-:W-:-:S12]  /*10540*/  BRA `(.L_x_324) ;  /* 0xfffffff800b87947 */ /* 0x000fd8000383ffff */
.L_x_314:
[----:B0-----:R0:W1:Y:S02]  /*10550*/  SYNCS.PHASECHK.TRANS64.TRYWAIT P0, [R7+URZ], R2 ;  /* 0x00000002070075a7 */ /* 0x001064000800017f */
[----:B-1----:R-:W-:Y:S05]  /*10560*/  @!P0 NANOSLEEP.SYNCS 0x989680 ;  /* 0x009896800000895d */ /* 0x002fea0003900000 */
[----:B------:R-:W1:Y:S02]  /*10570*/  @!P0 SYNCS.PHASECHK.TRANS64 P0, [R7+URZ], R2 ;  /* 0x00000002070085a7 */ /* 0x000e64000800007f */
[----:B-1----:R-:W-:Y:S05]  /*10580*/  @!P0 BRA `(.L_x_314) ;  /* 0xfffffffc00f08947 */ /* 0x002fea000383ffff */
[----:B------:R-:W-:Y:S05]  /*10590*/  BRA `(.L_x_325) ;  /* 0xfffffff800fc7947 */ /* 0x000fea000383ffff */
.L_x_315:
[----:B0-----:R0:W1:Y:S02]  /*105a0*/  SYNCS.PHASECHK.TRANS64.TRYWAIT P0, [R9+URZ], R4 ;  /* 0x00000004090075a7 */ /* 0x001064000800017f */
[----:B-1----:R-:W-:Y:S05]  /*105b0*/  @!P0 NANOSLEEP.SYNCS 0x989680 ;  /* 0x009896800000895d */ /* 0x002fea0003900000 */
[----:B------:R-:W1:Y:S02]  /*105c0*/  @!P0 SYNCS.PHASECHK.TRANS64 P0, [R9+URZ], R4 ;  /* 0x00000004090085a7 */ /* 0x000e64000800007f */
[----:B-1----:R-:W-:Y:S05]  /*105d0*/  @!P0 BRA `(.L_x_315) ;  /* 0xfffffffc00f08947 */ /* 0x002fea000383ffff */
[----:B------:R-:W-:Y:S05]  /*105e0*/  BRA `(.L_x_326) ;  /* 0xfffffffc000c7947 */ /* 0x000fea000383ffff */
.L_x_316:
[----:B-1----:R1:W2:Y:S02]  /*105f0*/  SYNCS.PHASECHK.TRANS64.TRYWAIT P0, [R6+URZ], R5 ;  /* 0x00000005060075a7 */ /* 0x0022a4000800017f */
[----:B--2---:R-:W-:Y:S05]  /*10600*/  @!P0 NANOSLEEP.SYNCS 0x989680 ;  /* 0x009896800000895d */ /* 0x004fea0003900000 */
[----:B------:R-:W2:Y:S02]  /*10610*/  @!P0 SYNCS.PHASECHK.TRANS64 P0, [R6+URZ], R5 ;  /* 0x00000005060085a7 */ /* 0x000ea4000800007f */
[----:B--2---:R-:W-:Y:S05]  /*10620*/  @!P0 BRA `(.L_x_316) ;  /* 0xfffffffc00f08947 */ /* 0x004fea000383ffff */
[----:B------:R-:W-:Y:S05]  /*10630*/  BRA `(.L_x_327) ;  /* 0xfffffffc00147947 */ /* 0x000fea000383ffff */
.L_x_328:
[----:B------:R-:W-:-:S00]  /*10640*/  BRA `(.L_x_328) ;  /* 0xfffffffc00fc7947 */ /* 0x000fc0000383ffff */
[----:B------:R-:W-:-:S00]  /*10650*/  NOP ;  /* 0x0000000000007918 */ /* 0x000fc00000000000 */
        /* <DEDUP_REMOVED lines=10> */
.L_x_329:


//--------------------- .nv.shared._ZN7cutlass13device_kernelINS_4gemm6kernel13GemmUniversalIN4cute5tupleIJiiiiEEENS1_10collective13CollectiveMmaINS1_37MainloopSm90TmaGmmaWarpSpecializedFP8ILi4ENS5_IJNS4_1CILi1EEESB_SB_EEENS1_35KernelTmaWarpSpecializedCooperativeEEENS5_IJNSA_ILi256EEENSA_ILi128EEESG_EEENS_12float_e5m2_tENS5_IJlSB_lEEESI_SJ_NS4_8TiledMMAINS4_8MMA_AtomIJNS4_4SM904GMMA31MMA_64x128x32_F32E5M2E5M2_SS_TNILNSN_7ScaleInE1ELSP_1EEEEEENS4_6LayoutINS5_IJNSA_ILi2EEESB_SB_EEENS5_IJSB_NSA_ILi0EEESV_EEEEENS5_IJNS4_10UnderscoreESY_SY_EEEEENS4_13SM90_TMA_LOADENS4_14ComposedLayoutINS4_7SwizzleILi3ELi4ELi3EEENS4_18smem_ptr_flag_bitsILi8EEENSS_INS5_IJNSA_ILi8EEESG_EEENS5_IJSG_SB_EEEEEEEvNS4_8identityES11_S1B_vS1C_EENS_8epilogue10collective6detail29Sm90TmaWarpSpecializedAdapterINS1F_15DefaultEpilogueISI_SJ_SJ_NS1E_6thread17LinearCombinationISI_Li1EffLNS1J_9ScaleType4KindE0ELNS_15FloatRoundStyleE2ESI_EENS1_15EpilogueDefaultEEEEEvvEEEEvNT_6ParamsE --------------------------
	.section	.nv.shared._ZN7cutlass13device_kernelINS_4gemm6kernel13GemmUniversalIN4cute5tupleIJiiiiEEENS1_10collective13CollectiveMmaINS1_37MainloopSm90TmaGmmaWarpSpecializedFP8ILi4ENS5_IJNS4_1CILi1EEESB_SB_EEENS1_35KernelTmaWarpSpecializedCooperativeEEENS5_IJNSA_ILi256EEENSA_ILi128EEESG_EEENS_12float_e5m2_tENS5_IJlSB_lEEESI_SJ_NS4_8TiledMMAINS4_8MMA_AtomIJNS4_4SM904GMMA31MMA_64x128x32_F32E5M2E5M2_SS_TNILNSN_7ScaleInE1ELSP_1EEEEEENS4_6LayoutINS5_IJNSA_ILi2EEESB_SB_EEENS5_IJSB_NSA_ILi0EEESV_EEEEENS5_IJNS4_10UnderscoreESY_SY_EEEEENS4_13SM90_TMA_LOADENS4_14ComposedLayoutINS4_7SwizzleILi3ELi4ELi3EEENS4_18smem_ptr_flag_bitsILi8EEENSS_INS5_IJNSA_ILi8EEESG_EEENS5_IJSG_SB_EEEEEEEvNS4_8identityES11_S1B_vS1C_EENS_8epilogue10collective6detail29Sm90TmaWarpSpecializedAdapterINS1F_15DefaultEpilogueISI_SJ_SJ_NS1E_6thread17LinearCombinationISI_Li1EffLNS1J_9ScaleType4KindE0ELNS_15FloatRoundStyleE2ESI_EENS1_15EpilogueDefaultEEEEEvvEEEEvNT_6ParamsE,"aw",@nobits
	.sectionflags	@""
	.align	16
	.zero		1024


//--------------------- .nv.shared.reserved.0     --------------------------
	.section	.nv.shared.reserved.0,"aw",@nobits
	.weak		__nv_reservedSMEM_offset_0_alias
	.size		__nv_reservedSMEM_offset_0_alias, 0, 0
	.other		__nv_reservedSMEM_offset_0_alias,@"STO_CUDA_RESERVED_SHARED STV_DEFAULT"
__nv_reservedSMEM_offset_0_alias:
	.zero		0


//--------------------- .nv.global                --------------------------
	.section	.nv.global,"aw",@nobits
.nv.global:
	.type		_ZN40_INTERNAL_574f3aa3_4_k_cu_308706fc_264574cute1_E,@object
	.size		_ZN40_INTERNAL_574f3aa3_4_k_cu_308706fc_264574cute1_E,(_ZN40_INTERNAL_574f3aa3_4_k_cu_308706fc_264574cuda3std3__45__cpo6cbeginE - _ZN40_INTERNAL_574f3aa3_4_k_cu_308706fc_264574cute1_E)
_ZN40_INTERNAL_574f3aa3_4_k_cu_308706fc_264574cute1_E:
	.zero		1
	.type		_ZN40_INTERNAL_574f3aa3_4_k_cu_308706fc_264574cuda3std3__45__cpo6cbeginE,@object
	.size		_ZN40_INTERNAL_574f3aa3_4_k_cu_308706fc_264574cuda3std3__45__cpo6cbeginE,(_ZN40_INTERNAL_574f3aa3_4_k_cu_308706fc_264574cuda3std3__48in_placeE - _ZN40_INTERNAL_574f3aa3_4_k_cu_308706fc_264574cuda3std3__45__cpo6cbeginE)
_ZN40_INTERNAL_574f3aa3_4_k_cu_308706fc_264574cuda3std3__45__cpo6cbeginE:
	.zero		1
	.type		_ZN40_INTERNAL_574f3aa3_4_k_cu_308706fc_264574cuda3std3__48in_placeE,@object
	.size		_ZN40_INTERNAL_574f3aa3_4_k_cu_308706fc_264574cuda3std3__48in_placeE,(_ZN40_INTERNAL_574f3aa3_4_k_cu_308706fc_264574cuda3std6ranges3__45__cpo9iter_moveE - _ZN40_INTERNAL_574f3aa3_4_k_cu_308706fc_264574cuda3std3__48in_placeE)
_ZN40_INTERNAL_574f3aa3_4_k_cu_308706fc_264574cuda3std3__48in_placeE:
	.zero		1
	.type		_ZN40_INTERNAL_574f3aa3_4_k_cu_308706fc_264574cuda3std6ranges3__45__cpo9iter_moveE,@object
	.size		_ZN40_INTERNAL_574f3aa3_4_k_cu_308706fc_264574cuda3std6ranges3__45__cpo9iter_moveE,(_ZN40_INTERNAL_574f3aa3_4_k_cu_308706fc_264574cuda3std3__45__cpo5beginE - _ZN40_INTERNAL_574f3aa3_4_k_cu_308706fc_264574cuda3std6ranges3__45__cpo9iter_moveE)
_ZN40_INTERNAL_574f3aa3_4_k_cu_308706fc_264574cuda3std6ranges3__45__cpo9iter_moveE:
	.zero		1
	.type		_ZN40_INTERNAL_574f3aa3_4_k_cu_308706fc_264574cuda3std3__45__cpo5beginE,@object
	.size		_ZN40_INTERNAL_574f3aa3_4_k_cu_308706fc_264574cuda3std3__45__cpo5beginE,(_ZN40_INTERNAL_574f3aa3_4_k_cu_308706fc_264574cuda3std3__442_GLOBAL__N__574f3aa3_4_k_cu_308706fc_264576ignoreE - _ZN40_INTERNAL_574f3aa3_4_k_cu_308706fc_264574cuda3std3__45__cpo5beginE)
_ZN40_INTERNAL_574f3aa3_4_k_cu_308706fc_264574cuda3std3__45__cpo5beginE:
	.zero		1
	.type		_ZN40_INTERNAL_574f3aa3_4_k_cu_308706fc_264574cuda3std3__442_GLOBAL__N__574f3aa3_4_k_cu_308706fc_264576ignoreE,@object
	.size		_ZN40_INTERNAL_574f3aa3_4_k_cu_308706fc_264574cuda3std3__442_GLOBAL__N__574f3aa3_4_k_cu_308706fc_264576ignoreE,(_ZN40_INTERNAL_574f3aa3_4_k_cu_308706fc_264574cute7productE - _ZN40_INTERNAL_574f3aa3_4_k_cu_308706fc_264574cuda3std3__442_GLOBAL__N__574f3aa3_4_k_cu_308706fc_264576ignoreE)
_ZN40_INTERNAL_574f3aa3_4_k_cu_308706fc_264574cuda3std3__442_GLOBAL__N__574f3aa3_4_k_cu_308706fc_264576ignoreE:
	.zero		1
	.type		_ZN40_INTERNAL_574f3aa3_4_k_cu_308706fc_264574cute7productE,@object
	.size		_ZN40_INTERNAL_574f3aa3_4_k_cu_308706fc_264574cute7productE,(_ZN40_INTERNAL_574f3aa3_4_k_cu_308706fc_264574cuda3std3__45__cpo3endE - _ZN40_INTERNAL_574f3aa3_4_k_cu_308706fc_264574cute7productE)
_ZN40_INTERNAL_574f3aa3_4_k_cu_308706fc_264574cute7productE:
	.zero		1
	.type		_ZN40_INTERNAL_574f3aa3_4_k_cu_308706fc_264574cuda3std3__45__cpo3endE,@object
	.size		_ZN40_INTERNAL_574f3aa3_4_k_cu_308706fc_264574cuda3std3__45__cpo3endE,(_ZN40_INTERNAL_574f3aa3_4_k_cu_308706fc_264574cuda3std3__419piecewise_constructE - _ZN40_INTERNAL_574f3aa3_4_k_cu_308706fc_264574cuda3std3__45__cpo3endE)
_ZN40_INTERNAL_574f3aa3_4_k_cu_308706fc_264574cuda3std3__45__cpo3endE:
	.zero		1
	.type		_ZN40_INTERNAL_574f3aa3_4_k_cu_308706fc_264574cuda3std3__419piecewise_constructE,@object
	.size		_ZN40_INTERNAL_574f3aa3_4_k_cu_308706fc_264574cuda3std3__419piecewise_constructE,(_ZN40_INTERNAL_574f3aa3_4_k_cu_308706fc_264574cuda3std3__45__cpo4cendE - _ZN40_INTERNAL_574f3aa3_4_k_cu_308706fc_264574cuda3std3__419piecewise_constructE)
_ZN40_INTERNAL_574f3aa3_4_k_cu_308706fc_264574cuda3std3__419piecewise_constructE:
	.zero		1
	.type		_ZN40_INTERNAL_574f3aa3_4_k_cu_308706fc_264574cuda3std3__45__cpo4cendE,@object
	.size		_ZN40_INTERNAL_574f3aa3_4_k_cu_308706fc_264574cuda3std3__45__cpo4cendE,(_ZN40_INTERNAL_574f3aa3_4_k_cu_308706fc_264574cuda3std6ranges3__45__cpo4swapE - _ZN40_INTERNAL_574f3aa3_4_k_cu_308706fc_264574cuda3std3__45__cpo4cendE)
_ZN40_INTERNAL_574f3aa3_4_k_cu_308706fc_264574cuda3std3__45__cpo4cendE:
	.zero		1
	.type		_ZN40_INTERNAL_574f3aa3_4_k_cu_308706fc_264574cuda3std6ranges3__45__cpo4swapE,@object
	.size		_ZN40_INTERNAL_574f3aa3_4_k_cu_308706fc_264574cuda3std6ranges3__45__cpo4swapE,(.L_7 - _ZN40_INTERNAL_574f3aa3_4_k_cu_308706fc_264574cuda3std6ranges3__45__cpo4swapE)
_ZN40_INTERNAL_574f3aa3_4_k_cu_308706fc_264574cuda3std6ranges3__45__cpo4swapE:
	.zero		1
.L_7:


//--------------------- .nv.constant0._ZN7cutlass13device_kernelINS_4gemm6kernel13GemmUniversalIN4cute5tupleIJiiiiEEENS1_10collective13CollectiveMmaINS1_37MainloopSm90TmaGmmaWarpSpecializedFP8ILi4ENS5_IJNS4_1CILi1EEESB_SB_EEENS1_35KernelTmaWarpSpecializedCooperativeEEENS5_IJNSA_ILi256EEENSA_ILi128EEESG_EEENS_12float_e5m2_tENS5_IJlSB_lEEESI_SJ_NS4_8TiledMMAINS4_8MMA_AtomIJNS4_4SM904GMMA31MMA_64x128x32_F32E5M2E5M2_SS_TNILNSN_7ScaleInE1ELSP_1EEEEEENS4_6LayoutINS5_IJNSA_ILi2EEESB_SB_EEENS5_IJSB_NSA_ILi0EEESV_EEEEENS5_IJNS4_10UnderscoreESY_SY_EEEEENS4_13SM90_TMA_LOADENS4_14ComposedLayoutINS4_7SwizzleILi3ELi4ELi3EEENS4_18smem_ptr_flag_bitsILi8EEENSS_INS5_IJNSA_ILi8EEESG_EEENS5_IJSG_SB_EEEEEEEvNS4_8identityES11_S1B_vS1C_EENS_8epilogue10collective6detail29Sm90TmaWarpSpecializedAdapterINS1F_15DefaultEpilogueISI_SJ_SJ_NS1E_6thread17LinearCombinationISI_Li1EffLNS1J_9ScaleType4KindE0ELNS_15FloatRoundStyleE2ESI_EENS1_15EpilogueDefaultEEEEEvvEEEEvNT_6ParamsE --------------------------
	.section	.nv.constant0._ZN7cutlass13device_kernelINS_4gemm6kernel13GemmUniversalIN4cute5tupleIJiiiiEEENS1_10collective13CollectiveMmaINS1_37MainloopSm90TmaGmmaWarpSpecializedFP8ILi4ENS5_IJNS4_1CILi1EEESB_SB_EEENS1_35KernelTmaWarpSpecializedCooperativeEEENS5_IJNSA_ILi256EEENSA_ILi128EEESG_EEENS_12float_e5m2_tENS5_IJlSB_lEEESI_SJ_NS4_8TiledMMAINS4_8MMA_AtomIJNS4_4SM904GMMA31MMA_64x128x32_F32E5M2E5M2_SS_TNILNSN_7ScaleInE1ELSP_1EEEEEENS4_6LayoutINS5_IJNSA_ILi2EEESB_SB_EEENS5_IJSB_NSA_ILi0EEESV_EEEEENS5_IJNS4_10UnderscoreESY_SY_EEEEENS4_13SM90_TMA_LOADENS4_14ComposedLayoutINS4_7SwizzleILi3ELi4ELi3EEENS4_18smem_ptr_flag_bitsILi8EEENSS_INS5_IJNSA_ILi8EEESG_EEENS5_IJSG_SB_EEEEEEEvNS4_8identityES11_S1B_vS1C_EENS_8epilogue10collective6detail29Sm90TmaWarpSpecializedAdapterINS1F_15DefaultEpilogueISI_SJ_SJ_NS1E_6thread17LinearCombinationISI_Li1EffLNS1J_9ScaleType4KindE0ELNS_15FloatRoundStyleE2ESI_EENS1_15EpilogueDefaultEEEEEvvEEEEvNT_6ParamsE,"a",@progbits
	.sectionflags	@""
	.align	4
.nv.constant0._ZN7cutlass13device_kernelINS_4gemm6kernel13GemmUniversalIN4cute5tupleIJiiiiEEENS1_10collective13CollectiveMmaINS1_37MainloopSm90TmaGmmaWarpSpecializedFP8ILi4ENS5_IJNS4_1CILi1EEESB_SB_EEENS1_35KernelTmaWarpSpecializedCooperativeEEENS5_IJNSA_ILi256EEENSA_ILi128EEESG_EEENS_12float_e5m2_tENS5_IJlSB_lEEESI_SJ_NS4_8TiledMMAINS4_8MMA_AtomIJNS4_4SM904GMMA31MMA_64x128x32_F32E5M2E5M2_SS_TNILNSN_7ScaleInE1ELSP_1EEEEEENS4_6LayoutINS5_IJNSA_ILi2EEESB_SB_EEENS5_IJSB_NSA_ILi0EEESV_EEEEENS5_IJNS4_10UnderscoreESY_SY_EEEEENS4_13SM90_TMA_LOADENS4_14ComposedLayoutINS4_7SwizzleILi3ELi4ELi3EEENS4_18smem_ptr_flag_bitsILi8EEENSS_INS5_IJNSA_ILi8EEESG_EEENS5_IJSG_SB_EEEEEEEvNS4_8identityES11_S1B_vS1C_EENS_8epilogue10collective6detail29Sm90TmaWarpSpecializedAdapterINS1F_15DefaultEpilogueISI_SJ_SJ_NS1E_6thread17LinearCombinationISI_Li1EffLNS1J_9ScaleType4KindE0ELNS_15FloatRoundStyleE2ESI_EENS1_15EpilogueDefaultEEEEEvvEEEEvNT_6ParamsE:
	.zero		1664


//--------------------- SYMBOLS --------------------------

	.type		.nv.reservedSmem.offset0,@object
	.size		.nv.reservedSmem.offset0,0x4
